	.target	sm_90a

	.elftype	@"ET_EXEC"


//--------------------- .note.nv.tkinfo           --------------------------
	.section	.note.nv.tkinfo,"",@"SHT_NOTE"
	.sectionflags	@"SHF_NOTE_NV_TKINFO"
	.tkinfo
        /*0018*/ 	.word	0x00000002
        /*0030*/ 	.string	""
        /*0030*/ 	.string	"ptxas"
        /*0030*/ 	.string	"Cuda compilation tools, release 13.0, V13.0.88"
        /*0030*/ 	.string	"Build cuda_13.0.r13.0/compiler.36424714_0"
        /*0030*/ 	.string	"-arch sm_90a -m 64 "



//--------------------- .note.nv.cuinfo           --------------------------
	.section	.note.nv.cuinfo,"",@"SHT_NOTE"
	.sectionflags	@"SHF_NOTE_NV_CUINFO"
        /*0018*/ 	.short	0x0002
        /*001a*/ 	.short	0x005a
        /*001c*/ 	.short	0x0082
	.zero		2


//--------------------- .nv.info                  --------------------------
	.section	.nv.info,"",@"SHT_CUDA_INFO"
	.align	4


	//----- nvinfo : EIATTR_REGCOUNT
	.align		4
        /*0000*/ 	.byte	0x04, 0x2f
        /*0002*/ 	.short	(.L_12 - .L_11)
	.align		4
.L_11:
        /*0004*/ 	.word	index@(_ZN7cutlass6KernelINS_4gemm6kernel13TrmmUniversalINS1_11threadblock13MmaMultistageINS1_9GemmShapeILi128ELi64ELi16EEENS_9transform11threadblock44PredicatedTileAccessIteratorTriangularMatrixINS_11MatrixShapeILi128ELi16EEEdNS_6layout8RowMajorELi1ENS8_29PitchLinearWarpRakedThreadMapINS_16PitchLinearShapeILi16ELi128EEELi256ENSG_ILi16ELi2EEELi1EEELNS_8SideModeE1ELNS_8FillModeE0ELNS_8DiagTypeE3ENS_5ArrayIdLi1ELb1EEEEENS9_25RegularTileAccessIteratorISC_dNSD_40RowMajorTensorOpMultiplicand64bCrosswiseELi1ESJ_Li8EEELNS_4arch14CacheOperation4KindE0ENSA_INSB_ILi16ELi64EEEdSE_Li0ENS8_31PitchLinearWarpStripedThreadMapINSG_ILi64ELi16EEELi256ESI_Li1EEELSK_1ELSL_1ELSM_0ESO_EENSQ_ISW_dNSD_40RowMajorTensorOpMultiplicandCongruous64bELi0ESZ_Li8EEELSV_0EdSE_NS4_9MmaPolicyINS1_4warp11MmaTensorOpINS6_ILi32ELi32ELi16EEEdSR_dS11_dSE_NS14_17MmaTensorOpPolicyINST_3MmaINS6_ILi8ELi8ELi4EEELi32EdSE_dNSD_11ColumnMajorEdSE_NST_13OpMultiplyAddEEENSB_ILi1ELi1EEEEELi1ELb0EbEENSB_ILi0ELi0EEES1G_Li1EEELi3ELNS1_23SharedMemoryClearOptionE1EbEENS_8epilogue11threadblock8EpilogueIS7_S1F_Li1ENS1L_22PredicatedTileIteratorINS1L_26OutputTileOptimalThreadMapINS1L_15OutputTileShapeILi64ELi8ELi4ELi1ELi1EEENS1P_ILi1ELi4ELi1ELi1ELi4EEELi256ELi1ELi64EEEdLb0ENSD_9NoPermuteELb1EEENS1K_4warp24FragmentIteratorTensorOpIS16_S19_dNSN_IdLi2ELb1EEESE_EENS1V_20TileIteratorTensorOpIS16_S19_dSE_EENS1L_18SharedLoadIteratorINS1S_18CompactedThreadMapEdLi8EEENS1K_6thread17LinearCombinationIdLi1EddLNS24_9ScaleType4KindE0ELNS_15FloatRoundStyleE2EdEENSB_ILi0ELi4EEELi1ELi1EEENS4_30GemmIdentityThreadblockSwizzleILi1EEELSK_1ELSL_1ELSM_0EEEEEvNT_6ParamsE)
        /*0008*/ 	.word	0x0000008c


	//----- nvinfo : EIATTR_FRAME_SIZE
	.align		4
.L_12:
        /*000c*/ 	.byte	0x04, 0x11
        /*000e*/ 	.short	(.L_14 - .L_13)
	.align		4
.L_13:
        /*0010*/ 	.word	index@(_ZN7cutlass6KernelINS_4gemm6kernel13TrmmUniversalINS1_11threadblock13MmaMultistageINS1_9GemmShapeILi128ELi64ELi16EEENS_9transform11threadblock44PredicatedTileAccessIteratorTriangularMatrixINS_11MatrixShapeILi128ELi16EEEdNS_6layout8RowMajorELi1ENS8_29PitchLinearWarpRakedThreadMapINS_16PitchLinearShapeILi16ELi128EEELi256ENSG_ILi16ELi2EEELi1EEELNS_8SideModeE1ELNS_8FillModeE0ELNS_8DiagTypeE3ENS_5ArrayIdLi1ELb1EEEEENS9_25RegularTileAccessIteratorISC_dNSD_40RowMajorTensorOpMultiplicand64bCrosswiseELi1ESJ_Li8EEELNS_4arch14CacheOperation4KindE0ENSA_INSB_ILi16ELi64EEEdSE_Li0ENS8_31PitchLinearWarpStripedThreadMapINSG_ILi64ELi16EEELi256ESI_Li1EEELSK_1ELSL_1ELSM_0ESO_EENSQ_ISW_dNSD_40RowMajorTensorOpMultiplicandCongruous64bELi0ESZ_Li8EEELSV_0EdSE_NS4_9MmaPolicyINS1_4warp11MmaTensorOpINS6_ILi32ELi32ELi16EEEdSR_dS11_dSE_NS14_17MmaTensorOpPolicyINST_3MmaINS6_ILi8ELi8ELi4EEELi32EdSE_dNSD_11ColumnMajorEdSE_NST_13OpMultiplyAddEEENSB_ILi1ELi1EEEEELi1ELb0EbEENSB_ILi0ELi0EEES1G_Li1EEELi3ELNS1_23SharedMemoryClearOptionE1EbEENS_8epilogue11threadblock8EpilogueIS7_S1F_Li1ENS1L_22PredicatedTileIteratorINS1L_26OutputTileOptimalThreadMapINS1L_15OutputTileShapeILi64ELi8ELi4ELi1ELi1EEENS1P_ILi1ELi4ELi1ELi1ELi4EEELi256ELi1ELi64EEEdLb0ENSD_9NoPermuteELb1EEENS1K_4warp24FragmentIteratorTensorOpIS16_S19_dNSN_IdLi2ELb1EEESE_EENS1V_20TileIteratorTensorOpIS16_S19_dSE_EENS1L_18SharedLoadIteratorINS1S_18CompactedThreadMapEdLi8EEENS1K_6thread17LinearCombinationIdLi1EddLNS24_9ScaleType4KindE0ELNS_15FloatRoundStyleE2EdEENSB_ILi0ELi4EEELi1ELi1EEENS4_30GemmIdentityThreadblockSwizzleILi1EEELSK_1ELSL_1ELSM_0EEEEEvNT_6ParamsE)
        /*0014*/ 	.word	0x00000000


	//----- nvinfo : EIATTR_MIN_STACK_SIZE
	.align		4
.L_14:
        /*0018*/ 	.byte	0x04, 0x12
        /*001a*/ 	.short	(.L_16 - .L_15)
	.align		4
.L_15:
        /*001c*/ 	.word	index@(_ZN7cutlass6KernelINS_4gemm6kernel13TrmmUniversalINS1_11threadblock13MmaMultistageINS1_9GemmShapeILi128ELi64ELi16EEENS_9transform11threadblock44PredicatedTileAccessIteratorTriangularMatrixINS_11MatrixShapeILi128ELi16EEEdNS_6layout8RowMajorELi1ENS8_29PitchLinearWarpRakedThreadMapINS_16PitchLinearShapeILi16ELi128EEELi256ENSG_ILi16ELi2EEELi1EEELNS_8SideModeE1ELNS_8FillModeE0ELNS_8DiagTypeE3ENS_5ArrayIdLi1ELb1EEEEENS9_25RegularTileAccessIteratorISC_dNSD_40RowMajorTensorOpMultiplicand64bCrosswiseELi1ESJ_Li8EEELNS_4arch14CacheOperation4KindE0ENSA_INSB_ILi16ELi64EEEdSE_Li0ENS8_31PitchLinearWarpStripedThreadMapINSG_ILi64ELi16EEELi256ESI_Li1EEELSK_1ELSL_1ELSM_0ESO_EENSQ_ISW_dNSD_40RowMajorTensorOpMultiplicandCongruous64bELi0ESZ_Li8EEELSV_0EdSE_NS4_9MmaPolicyINS1_4warp11MmaTensorOpINS6_ILi32ELi32ELi16EEEdSR_dS11_dSE_NS14_17MmaTensorOpPolicyINST_3MmaINS6_ILi8ELi8ELi4EEELi32EdSE_dNSD_11ColumnMajorEdSE_NST_13OpMultiplyAddEEENSB_ILi1ELi1EEEEELi1ELb0EbEENSB_ILi0ELi0EEES1G_Li1EEELi3ELNS1_23SharedMemoryClearOptionE1EbEENS_8epilogue11threadblock8EpilogueIS7_S1F_Li1ENS1L_22PredicatedTileIteratorINS1L_26OutputTileOptimalThreadMapINS1L_15OutputTileShapeILi64ELi8ELi4ELi1ELi1EEENS1P_ILi1ELi4ELi1ELi1ELi4EEELi256ELi1ELi64EEEdLb0ENSD_9NoPermuteELb1EEENS1K_4warp24FragmentIteratorTensorOpIS16_S19_dNSN_IdLi2ELb1EEESE_EENS1V_20TileIteratorTensorOpIS16_S19_dSE_EENS1L_18SharedLoadIteratorINS1S_18CompactedThreadMapEdLi8EEENS1K_6thread17LinearCombinationIdLi1EddLNS24_9ScaleType4KindE0ELNS_15FloatRoundStyleE2EdEENSB_ILi0ELi4EEELi1ELi1EEENS4_30GemmIdentityThreadblockSwizzleILi1EEELSK_1ELSL_1ELSM_0EEEEEvNT_6ParamsE)
        /*0020*/ 	.word	0x00000000
.L_16:


//--------------------- .nv.compat                --------------------------
	.section	.nv.compat,"",@"SHT_CUDA_COMPAT_INFO"
	.align	4
        /*0000*/ 	.byte	0x02, 0x09, 0x01, 0x00, 0x02, 0x02, 0x01, 0x00, 0x02, 0x05, 0x05, 0x00, 0x03, 0x07, 0x01, 0x01
        /*0010*/ 	.byte	0x02, 0x03, 0x00, 0x00, 0x02, 0x06, 0x01, 0x00, 0x04, 0x0b, 0x08, 0x00, 0x00, 0x00, 0x00, 0x00
        /*0020*/ 	.byte	0x00, 0x00, 0x00, 0x00


//--------------------- .nv.info._ZN7cutlass6KernelINS_4gemm6kernel13TrmmUniversalINS1_11threadblock13MmaMultistageINS1_9GemmShapeILi128ELi64ELi16EEENS_9transform11threadblock44PredicatedTileAccessIteratorTriangularMatrixINS_11MatrixShapeILi128ELi16EEEdNS_6layout8RowMajorELi1ENS8_29PitchLinearWarpRakedThreadMapINS_16PitchLinearShapeILi16ELi128EEELi256ENSG_ILi16ELi2EEELi1EEELNS_8SideModeE1ELNS_8FillModeE0ELNS_8DiagTypeE3ENS_5ArrayIdLi1ELb1EEEEENS9_25RegularTileAccessIteratorISC_dNSD_40RowMajorTensorOpMultiplicand64bCrosswiseELi1ESJ_Li8EEELNS_4arch14CacheOperation4KindE0ENSA_INSB_ILi16ELi64EEEdSE_Li0ENS8_31PitchLinearWarpStripedThreadMapINSG_ILi64ELi16EEELi256ESI_Li1EEELSK_1ELSL_1ELSM_0ESO_EENSQ_ISW_dNSD_40RowMajorTensorOpMultiplicandCongruous64bELi0ESZ_Li8EEELSV_0EdSE_NS4_9MmaPolicyINS1_4warp11MmaTensorOpINS6_ILi32ELi32ELi16EEEdSR_dS11_dSE_NS14_17MmaTensorOpPolicyINST_3MmaINS6_ILi8ELi8ELi4EEELi32EdSE_dNSD_11ColumnMajorEdSE_NST_13OpMultiplyAddEEENSB_ILi1ELi1EEEEELi1ELb0EbEENSB_ILi0ELi0EEES1G_Li1EEELi3ELNS1_23SharedMemoryClearOptionE1EbEENS_8epilogue11threadblock8EpilogueIS7_S1F_Li1ENS1L_22PredicatedTileIteratorINS1L_26OutputTileOptimalThreadMapINS1L_15OutputTileShapeILi64ELi8ELi4ELi1ELi1EEENS1P_ILi1ELi4ELi1ELi1ELi4EEELi256ELi1ELi64EEEdLb0ENSD_9NoPermuteELb1EEENS1K_4warp24FragmentIteratorTensorOpIS16_S19_dNSN_IdLi2ELb1EEESE_EENS1V_20TileIteratorTensorOpIS16_S19_dSE_EENS1L_18SharedLoadIteratorINS1S_18CompactedThreadMapEdLi8EEENS1K_6thread17LinearCombinationIdLi1EddLNS24_9ScaleType4KindE0ELNS_15FloatRoundStyleE2EdEENSB_ILi0ELi4EEELi1ELi1EEENS4_30GemmIdentityThreadblockSwizzleILi1EEELSK_1ELSL_1ELSM_0EEEEEvNT_6ParamsE --------------------------
	.section	.nv.info._ZN7cutlass6KernelINS_4gemm6kernel13TrmmUniversalINS1_11threadblock13MmaMultistageINS1_9GemmShapeILi128ELi64ELi16EEENS_9transform11threadblock44PredicatedTileAccessIteratorTriangularMatrixINS_11MatrixShapeILi128ELi16EEEdNS_6layout8RowMajorELi1ENS8_29PitchLinearWarpRakedThreadMapINS_16PitchLinearShapeILi16ELi128EEELi256ENSG_ILi16ELi2EEELi1EEELNS_8SideModeE1ELNS_8FillModeE0ELNS_8DiagTypeE3ENS_5ArrayIdLi1ELb1EEEEENS9_25RegularTileAccessIteratorISC_dNSD_40RowMajorTensorOpMultiplicand64bCrosswiseELi1ESJ_Li8EEELNS_4arch14CacheOperation4KindE0ENSA_INSB_ILi16ELi64EEEdSE_Li0ENS8_31PitchLinearWarpStripedThreadMapINSG_ILi64ELi16EEELi256ESI_Li1EEELSK_1ELSL_1ELSM_0ESO_EENSQ_ISW_dNSD_40RowMajorTensorOpMultiplicandCongruous64bELi0ESZ_Li8EEELSV_0EdSE_NS4_9MmaPolicyINS1_4warp11MmaTensorOpINS6_ILi32ELi32ELi16EEEdSR_dS11_dSE_NS14_17MmaTensorOpPolicyINST_3MmaINS6_ILi8ELi8ELi4EEELi32EdSE_dNSD_11ColumnMajorEdSE_NST_13OpMultiplyAddEEENSB_ILi1ELi1EEEEELi1ELb0EbEENSB_ILi0ELi0EEES1G_Li1EEELi3ELNS1_23SharedMemoryClearOptionE1EbEENS_8epilogue11threadblock8EpilogueIS7_S1F_Li1ENS1L_22PredicatedTileIteratorINS1L_26OutputTileOptimalThreadMapINS1L_15OutputTileShapeILi64ELi8ELi4ELi1ELi1EEENS1P_ILi1ELi4ELi1ELi1ELi4EEELi256ELi1ELi64EEEdLb0ENSD_9NoPermuteELb1EEENS1K_4warp24FragmentIteratorTensorOpIS16_S19_dNSN_IdLi2ELb1EEESE_EENS1V_20TileIteratorTensorOpIS16_S19_dSE_EENS1L_18SharedLoadIteratorINS1S_18CompactedThreadMapEdLi8EEENS1K_6thread17LinearCombinationIdLi1EddLNS24_9ScaleType4KindE0ELNS_15FloatRoundStyleE2EdEENSB_ILi0ELi4EEELi1ELi1EEENS4_30GemmIdentityThreadblockSwizzleILi1EEELSK_1ELSL_1ELSM_0EEEEEvNT_6ParamsE,"",@"SHT_CUDA_INFO"
	.sectionflags	@""
	.align	4


	//----- nvinfo : EIATTR_CUDA_API_VERSION
	.align		4
        /*0000*/ 	.byte	0x04, 0x37
        /*0002*/ 	.short	(.L_18 - .L_17)
.L_17:
        /*0004*/ 	.word	0x00000082


	//----- nvinfo : EIATTR_KPARAM_INFO
	.align		4
.L_18:
        /*0008*/ 	.byte	0x04, 0x17
        /*000a*/ 	.short	(.L_20 - .L_19)
.L_19:
        /*000c*/ 	.word	0x00000000
        /*0010*/ 	.short	0x0000
        /*0012*/ 	.short	0x0000
        /*0014*/ 	.byte	0x00, 0xf0, 0xa1, 0x04


	//----- nvinfo : EIATTR_SPARSE_MMA_MASK
	.align		4
.L_20:
        /*0018*/ 	.byte	0x03, 0x50
        /*001a*/ 	.short	0x0000


	//----- nvinfo : EIATTR_MAXREG_COUNT
	.align		4
        /*001c*/ 	.byte	0x03, 0x1b
        /*001e*/ 	.short	0x00ff


	//----- nvinfo : EIATTR_NUM_BARRIERS
	.align		4
        /*0020*/ 	.byte	0x02, 0x4c
        /*0022*/ 	.byte	0x01
	.zero		1


	//----- nvinfo : EIATTR_MERCURY_ISA_VERSION
	.align		4
        /*0024*/ 	.byte	0x03, 0x5f
        /*0026*/ 	.short	0x0101


	//----- nvinfo : EIATTR_COOP_GROUP_MASK_REGIDS
	.align		4
        /*0028*/ 	.byte	0x04, 0x29
        /*002a*/ 	.short	(.L_22 - .L_21)


	//   ....[0]....
.L_21:
        /*002c*/ 	.word	0xffffffff


	//----- nvinfo : EIATTR_COOP_GROUP_INSTR_OFFSETS
	.align		4
.L_22:
        /*0030*/ 	.byte	0x04, 0x28
        /*0032*/ 	.short	(.L_24 - .L_23)


	//   ....[0]....
.L_23:
        /*0034*/ 	.word	0x000023f0


	//----- nvinfo : EIATTR_EXIT_INSTR_OFFSETS
	.align		4
.L_24:
        /*0038*/ 	.byte	0x04, 0x1c
        /*003a*/ 	.short	(.L_26 - .L_25)


	//   ....[0]....
.L_25:
        /*003c*/ 	.word	0x000000f0


	//   ....[1]....
        /*0040*/ 	.word	0x00006d60


	//   ....[2]....
        /*0044*/ 	.word	0x00006d90


	//   ....[3]....
        /*0048*/ 	.word	0x00006e20


	//   ....[4]....
        /*004c*/ 	.word	0x00006f80


	//----- nvinfo : EIATTR_CRS_STACK_SIZE
	.align		4
.L_26:
        /*0050*/ 	.byte	0x04, 0x1e
        /*0052*/ 	.short	(.L_28 - .L_27)
.L_27:
        /*0054*/ 	.word	0x00000000


	//----- nvinfo : EIATTR_CBANK_PARAM_SIZE
	.align		4
.L_28:
        /*0058*/ 	.byte	0x03, 0x19
        /*005a*/ 	.short	0x0128


	//----- nvinfo : EIATTR_PARAM_CBANK
	.align		4
        /*005c*/ 	.byte	0x04, 0x0a
        /*005e*/ 	.short	(.L_30 - .L_29)
	.align		4
.L_29:
        /*0060*/ 	.word	index@(.nv.constant0._ZN7cutlass6KernelINS_4gemm6kernel13TrmmUniversalINS1_11threadblock13MmaMultistageINS1_9GemmShapeILi128ELi64ELi16EEENS_9transform11threadblock44PredicatedTileAccessIteratorTriangularMatrixINS_11MatrixShapeILi128ELi16EEEdNS_6layout8RowMajorELi1ENS8_29PitchLinearWarpRakedThreadMapINS_16PitchLinearShapeILi16ELi128EEELi256ENSG_ILi16ELi2EEELi1EEELNS_8SideModeE1ELNS_8FillModeE0ELNS_8DiagTypeE3ENS_5ArrayIdLi1ELb1EEEEENS9_25RegularTileAccessIteratorISC_dNSD_40RowMajorTensorOpMultiplicand64bCrosswiseELi1ESJ_Li8EEELNS_4arch14CacheOperation4KindE0ENSA_INSB_ILi16ELi64EEEdSE_Li0ENS8_31PitchLinearWarpStripedThreadMapINSG_ILi64ELi16EEELi256ESI_Li1EEELSK_1ELSL_1ELSM_0ESO_EENSQ_ISW_dNSD_40RowMajorTensorOpMultiplicandCongruous64bELi0ESZ_Li8EEELSV_0EdSE_NS4_9MmaPolicyINS1_4warp11MmaTensorOpINS6_ILi32ELi32ELi16EEEdSR_dS11_dSE_NS14_17MmaTensorOpPolicyINST_3MmaINS6_ILi8ELi8ELi4EEELi32EdSE_dNSD_11ColumnMajorEdSE_NST_13OpMultiplyAddEEENSB_ILi1ELi1EEEEELi1ELb0EbEENSB_ILi0ELi0EEES1G_Li1EEELi3ELNS1_23SharedMemoryClearOptionE1EbEENS_8epilogue11threadblock8EpilogueIS7_S1F_Li1ENS1L_22PredicatedTileIteratorINS1L_26OutputTileOptimalThreadMapINS1L_15OutputTileShapeILi64ELi8ELi4ELi1ELi1EEENS1P_ILi1ELi4ELi1ELi1ELi4EEELi256ELi1ELi64EEEdLb0ENSD_9NoPermuteELb1EEENS1K_4warp24FragmentIteratorTensorOpIS16_S19_dNSN_IdLi2ELb1EEESE_EENS1V_20TileIteratorTensorOpIS16_S19_dSE_EENS1L_18SharedLoadIteratorINS1S_18CompactedThreadMapEdLi8EEENS1K_6thread17LinearCombinationIdLi1EddLNS24_9ScaleType4KindE0ELNS_15FloatRoundStyleE2EdEENSB_ILi0ELi4EEELi1ELi1EEENS4_30GemmIdentityThreadblockSwizzleILi1EEELSK_1ELSL_1ELSM_0EEEEEvNT_6ParamsE)
        /*0064*/ 	.short	0x0210
        /*0066*/ 	.short	0x0128


	//----- nvinfo : EIATTR_SW_WAR
	.align		4
.L_30:
        /*0068*/ 	.byte	0x04, 0x36
        /*006a*/ 	.short	(.L_32 - .L_31)
.L_31:
        /*006c*/ 	.word	0x00000008
.L_32:


//--------------------- .nv.callgraph             --------------------------
	.section	.nv.callgraph,"",@"SHT_CUDA_CALLGRAPH"
	.align	4
	.sectionentsize	8
	.align		4
        /*0000*/ 	.word	0x00000000
	.align		4
        /*0004*/ 	.word	0xffffffff
	.align		4
        /*0008*/ 	.word	0x00000000
	.align		4
        /*000c*/ 	.word	0xfffffffe
	.align		4
        /*0010*/ 	.word	0x00000000
	.align		4
        /*0014*/ 	.word	0xfffffffd
	.align		4
        /*0018*/ 	.word	0x00000000
	.align		4
        /*001c*/ 	.word	0xfffffffc


//--------------------- .nv.constant4             --------------------------
	.section	.nv.constant4,"a",@progbits
	.align	8
	.align		8
.nv.constant4:
        /*0000*/ 	.dword	_ZN39_INTERNAL_b7b8530c_4_k_cu_afd39ddd_30664cuda3std3__45__cpo5beginE
	.align		8
        /*0008*/ 	.dword	_ZN39_INTERNAL_b7b8530c_4_k_cu_afd39ddd_30664cuda3std3__45__cpo3endE
	.align		8
        /*0010*/ 	.dword	_ZN39_INTERNAL_b7b8530c_4_k_cu_afd39ddd_30664cuda3std3__45__cpo6cbeginE
	.align		8
        /*0018*/ 	.dword	_ZN39_INTERNAL_b7b8530c_4_k_cu_afd39ddd_30664cuda3std3__45__cpo4cendE
	.align		8
        /*0020*/ 	.dword	_ZN39_INTERNAL_b7b8530c_4_k_cu_afd39ddd_30664cuda3std3__441_GLOBAL__N__b7b8530c_4_k_cu_afd39ddd_30666ignoreE
	.align		8
        /*0028*/ 	.dword	_ZN39_INTERNAL_b7b8530c_4_k_cu_afd39ddd_30664cuda3std3__419piecewise_constructE
	.align		8
        /*0030*/ 	.dword	_ZN39_INTERNAL_b7b8530c_4_k_cu_afd39ddd_30664cuda3std3__48in_placeE
	.align		8
        /*0038*/ 	.dword	_ZN39_INTERNAL_b7b8530c_4_k_cu_afd39ddd_30664cuda3std6ranges3__45__cpo4swapE
	.align		8
        /*0040*/ 	.dword	_ZN39_INTERNAL_b7b8530c_4_k_cu_afd39ddd_30664cuda3std6ranges3__45__cpo9iter_moveE
	.align		8
        /*0048*/ 	.dword	_ZN39_INTERNAL_b7b8530c_4_k_cu_afd39ddd_30664cute7productE
	.align		8
        /*0050*/ 	.dword	_ZN39_INTERNAL_b7b8530c_4_k_cu_afd39ddd_30664cute1_E


//--------------------- .text._ZN7cutlass6KernelINS_4gemm6kernel13TrmmUniversalINS1_11threadblock13MmaMultistageINS1_9GemmShapeILi128ELi64ELi16EEENS_9transform11threadblock44PredicatedTileAccessIteratorTriangularMatrixINS_11MatrixShapeILi128ELi16EEEdNS_6layout8RowMajorELi1ENS8_29PitchLinearWarpRakedThreadMapINS_16PitchLinearShapeILi16ELi128EEELi256ENSG_ILi16ELi2EEELi1EEELNS_8SideModeE1ELNS_8FillModeE0ELNS_8DiagTypeE3ENS_5ArrayIdLi1ELb1EEEEENS9_25RegularTileAccessIteratorISC_dNSD_40RowMajorTensorOpMultiplicand64bCrosswiseELi1ESJ_Li8EEELNS_4arch14CacheOperation4KindE0ENSA_INSB_ILi16ELi64EEEdSE_Li0ENS8_31PitchLinearWarpStripedThreadMapINSG_ILi64ELi16EEELi256ESI_Li1EEELSK_1ELSL_1ELSM_0ESO_EENSQ_ISW_dNSD_40RowMajorTensorOpMultiplicandCongruous64bELi0ESZ_Li8EEELSV_0EdSE_NS4_9MmaPolicyINS1_4warp11MmaTensorOpINS6_ILi32ELi32ELi16EEEdSR_dS11_dSE_NS14_17MmaTensorOpPolicyINST_3MmaINS6_ILi8ELi8ELi4EEELi32EdSE_dNSD_11ColumnMajorEdSE_NST_13OpMultiplyAddEEENSB_ILi1ELi1EEEEELi1ELb0EbEENSB_ILi0ELi0EEES1G_Li1EEELi3ELNS1_23SharedMemoryClearOptionE1EbEENS_8epilogue11threadblock8EpilogueIS7_S1F_Li1ENS1L_22PredicatedTileIteratorINS1L_26OutputTileOptimalThreadMapINS1L_15OutputTileShapeILi64ELi8ELi4ELi1ELi1EEENS1P_ILi1ELi4ELi1ELi1ELi4EEELi256ELi1ELi64EEEdLb0ENSD_9NoPermuteELb1EEENS1K_4warp24FragmentIteratorTensorOpIS16_S19_dNSN_IdLi2ELb1EEESE_EENS1V_20TileIteratorTensorOpIS16_S19_dSE_EENS1L_18SharedLoadIteratorINS1S_18CompactedThreadMapEdLi8EEENS1K_6thread17LinearCombinationIdLi1EddLNS24_9ScaleType4KindE0ELNS_15FloatRoundStyleE2EdEENSB_ILi0ELi4EEELi1ELi1EEENS4_30GemmIdentityThreadblockSwizzleILi1EEELSK_1ELSL_1ELSM_0EEEEEvNT_6ParamsE --------------------------
	.section	.text._ZN7cutlass6KernelINS_4gemm6kernel13TrmmUniversalINS1_11threadblock13MmaMultistageINS1_9GemmShapeILi128ELi64ELi16EEENS_9transform11threadblock44PredicatedTileAccessIteratorTriangularMatrixINS_11MatrixShapeILi128ELi16EEEdNS_6layout8RowMajorELi1ENS8_29PitchLinearWarpRakedThreadMapINS_16PitchLinearShapeILi16ELi128EEELi256ENSG_ILi16ELi2EEELi1EEELNS_8SideModeE1ELNS_8FillModeE0ELNS_8DiagTypeE3ENS_5ArrayIdLi1ELb1EEEEENS9_25RegularTileAccessIteratorISC_dNSD_40RowMajorTensorOpMultiplicand64bCrosswiseELi1ESJ_Li8EEELNS_4arch14CacheOperation4KindE0ENSA_INSB_ILi16ELi64EEEdSE_Li0ENS8_31PitchLinearWarpStripedThreadMapINSG_ILi64ELi16EEELi256ESI_Li1EEELSK_1ELSL_1ELSM_0ESO_EENSQ_ISW_dNSD_40RowMajorTensorOpMultiplicandCongruous64bELi0ESZ_Li8EEELSV_0EdSE_NS4_9MmaPolicyINS1_4warp11MmaTensorOpINS6_ILi32ELi32ELi16EEEdSR_dS11_dSE_NS14_17MmaTensorOpPolicyINST_3MmaINS6_ILi8ELi8ELi4EEELi32EdSE_dNSD_11ColumnMajorEdSE_NST_13OpMultiplyAddEEENSB_ILi1ELi1EEEEELi1ELb0EbEENSB_ILi0ELi0EEES1G_Li1EEELi3ELNS1_23SharedMemoryClearOptionE1EbEENS_8epilogue11threadblock8EpilogueIS7_S1F_Li1ENS1L_22PredicatedTileIteratorINS1L_26OutputTileOptimalThreadMapINS1L_15OutputTileShapeILi64ELi8ELi4ELi1ELi1EEENS1P_ILi1ELi4ELi1ELi1ELi4EEELi256ELi1ELi64EEEdLb0ENSD_9NoPermuteELb1EEENS1K_4warp24FragmentIteratorTensorOpIS16_S19_dNSN_IdLi2ELb1EEESE_EENS1V_20TileIteratorTensorOpIS16_S19_dSE_EENS1L_18SharedLoadIteratorINS1S_18CompactedThreadMapEdLi8EEENS1K_6thread17LinearCombinationIdLi1EddLNS24_9ScaleType4KindE0ELNS_15FloatRoundStyleE2EdEENSB_ILi0ELi4EEELi1ELi1EEENS4_30GemmIdentityThreadblockSwizzleILi1EEELSK_1ELSL_1ELSM_0EEEEEvNT_6ParamsE,"ax",@progbits
	.align	128
.text._ZN7cutlass6KernelINS_4gemm6kernel13TrmmUniversalINS1_11threadblock13MmaMultistageINS1_9GemmShapeILi128ELi64ELi16EEENS_9transform11threadblock44PredicatedTileAccessIteratorTriangularMatrixINS_11MatrixShapeILi128ELi16EEEdNS_6layout8RowMajorELi1ENS8_29PitchLinearWarpRakedThreadMapINS_16PitchLinearShapeILi16ELi128EEELi256ENSG_ILi16ELi2EEELi1EEELNS_8SideModeE1ELNS_8FillModeE0ELNS_8DiagTypeE3ENS_5ArrayIdLi1ELb1EEEEENS9_25RegularTileAccessIteratorISC_dNSD_40RowMajorTensorOpMultiplicand64bCrosswiseELi1ESJ_Li8EEELNS_4arch14CacheOperation4KindE0ENSA_INSB_ILi16ELi64EEEdSE_Li0ENS8_31PitchLinearWarpStripedThreadMapINSG_ILi64ELi16EEELi256ESI_Li1EEELSK_1ELSL_1ELSM_0ESO_EENSQ_ISW_dNSD_40RowMajorTensorOpMultiplicandCongruous64bELi0ESZ_Li8EEELSV_0EdSE_NS4_9MmaPolicyINS1_4warp11MmaTensorOpINS6_ILi32ELi32ELi16EEEdSR_dS11_dSE_NS14_17MmaTensorOpPolicyINST_3MmaINS6_ILi8ELi8ELi4EEELi32EdSE_dNSD_11ColumnMajorEdSE_NST_13OpMultiplyAddEEENSB_ILi1ELi1EEEEELi1ELb0EbEENSB_ILi0ELi0EEES1G_Li1EEELi3ELNS1_23SharedMemoryClearOptionE1EbEENS_8epilogue11threadblock8EpilogueIS7_S1F_Li1ENS1L_22PredicatedTileIteratorINS1L_26OutputTileOptimalThreadMapINS1L_15OutputTileShapeILi64ELi8ELi4ELi1ELi1EEENS1P_ILi1ELi4ELi1ELi1ELi4EEELi256ELi1ELi64EEEdLb0ENSD_9NoPermuteELb1EEENS1K_4warp24FragmentIteratorTensorOpIS16_S19_dNSN_IdLi2ELb1EEESE_EENS1V_20TileIteratorTensorOpIS16_S19_dSE_EENS1L_18SharedLoadIteratorINS1S_18CompactedThreadMapEdLi8EEENS1K_6thread17LinearCombinationIdLi1EddLNS24_9ScaleType4KindE0ELNS_15FloatRoundStyleE2EdEENSB_ILi0ELi4EEELi1ELi1EEENS4_30GemmIdentityThreadblockSwizzleILi1EEELSK_1ELSL_1ELSM_0EEEEEvNT_6ParamsE:
        .type           _ZN7cutlass6KernelINS_4gemm6kernel13TrmmUniversalINS1_11threadblock13MmaMultistageINS1_9GemmShapeILi128ELi64ELi16EEENS_9transform11threadblock44PredicatedTileAccessIteratorTriangularMatrixINS_11MatrixShapeILi128ELi16EEEdNS_6layout8RowMajorELi1ENS8_29PitchLinearWarpRakedThreadMapINS_16PitchLinearShapeILi16ELi128EEELi256ENSG_ILi16ELi2EEELi1EEELNS_8SideModeE1ELNS_8FillModeE0ELNS_8DiagTypeE3ENS_5ArrayIdLi1ELb1EEEEENS9_25RegularTileAccessIteratorISC_dNSD_40RowMajorTensorOpMultiplicand64bCrosswiseELi1ESJ_Li8EEELNS_4arch14CacheOperation4KindE0ENSA_INSB_ILi16ELi64EEEdSE_Li0ENS8_31PitchLinearWarpStripedThreadMapINSG_ILi64ELi16EEELi256ESI_Li1EEELSK_1ELSL_1ELSM_0ESO_EENSQ_ISW_dNSD_40RowMajorTensorOpMultiplicandCongruous64bELi0ESZ_Li8EEELSV_0EdSE_NS4_9MmaPolicyINS1_4warp11MmaTensorOpINS6_ILi32ELi32ELi16EEEdSR_dS11_dSE_NS14_17MmaTensorOpPolicyINST_3MmaINS6_ILi8ELi8ELi4EEELi32EdSE_dNSD_11ColumnMajorEdSE_NST_13OpMultiplyAddEEENSB_ILi1ELi1EEEEELi1ELb0EbEENSB_ILi0ELi0EEES1G_Li1EEELi3ELNS1_23SharedMemoryClearOptionE1EbEENS_8epilogue11threadblock8EpilogueIS7_S1F_Li1ENS1L_22PredicatedTileIteratorINS1L_26OutputTileOptimalThreadMapINS1L_15OutputTileShapeILi64ELi8ELi4ELi1ELi1EEENS1P_ILi1ELi4ELi1ELi1ELi4EEELi256ELi1ELi64EEEdLb0ENSD_9NoPermuteELb1EEENS1K_4warp24FragmentIteratorTensorOpIS16_S19_dNSN_IdLi2ELb1EEESE_EENS1V_20TileIteratorTensorOpIS16_S19_dSE_EENS1L_18SharedLoadIteratorINS1S_18CompactedThreadMapEdLi8EEENS1K_6thread17LinearCombinationIdLi1EddLNS24_9ScaleType4KindE0ELNS_15FloatRoundStyleE2EdEENSB_ILi0ELi4EEELi1ELi1EEENS4_30GemmIdentityThreadblockSwizzleILi1EEELSK_1ELSL_1ELSM_0EEEEEvNT_6ParamsE,@function
        .size           _ZN7cutlass6KernelINS_4gemm6kernel13TrmmUniversalINS1_11threadblock13MmaMultistageINS1_9GemmShapeILi128ELi64ELi16EEENS_9transform11threadblock44PredicatedTileAccessIteratorTriangularMatrixINS_11MatrixShapeILi128ELi16EEEdNS_6layout8RowMajorELi1ENS8_29PitchLinearWarpRakedThreadMapINS_16PitchLinearShapeILi16ELi128EEELi256ENSG_ILi16ELi2EEELi1EEELNS_8SideModeE1ELNS_8FillModeE0ELNS_8DiagTypeE3ENS_5ArrayIdLi1ELb1EEEEENS9_25RegularTileAccessIteratorISC_dNSD_40RowMajorTensorOpMultiplicand64bCrosswiseELi1ESJ_Li8EEELNS_4arch14CacheOperation4KindE0ENSA_INSB_ILi16ELi64EEEdSE_Li0ENS8_31PitchLinearWarpStripedThreadMapINSG_ILi64ELi16EEELi256ESI_Li1EEELSK_1ELSL_1ELSM_0ESO_EENSQ_ISW_dNSD_40RowMajorTensorOpMultiplicandCongruous64bELi0ESZ_Li8EEELSV_0EdSE_NS4_9MmaPolicyINS1_4warp11MmaTensorOpINS6_ILi32ELi32ELi16EEEdSR_dS11_dSE_NS14_17MmaTensorOpPolicyINST_3MmaINS6_ILi8ELi8ELi4EEELi32EdSE_dNSD_11ColumnMajorEdSE_NST_13OpMultiplyAddEEENSB_ILi1ELi1EEEEELi1ELb0EbEENSB_ILi0ELi0EEES1G_Li1EEELi3ELNS1_23SharedMemoryClearOptionE1EbEENS_8epilogue11threadblock8EpilogueIS7_S1F_Li1ENS1L_22PredicatedTileIteratorINS1L_26OutputTileOptimalThreadMapINS1L_15OutputTileShapeILi64ELi8ELi4ELi1ELi1EEENS1P_ILi1ELi4ELi1ELi1ELi4EEELi256ELi1ELi64EEEdLb0ENSD_9NoPermuteELb1EEENS1K_4warp24FragmentIteratorTensorOpIS16_S19_dNSN_IdLi2ELb1EEESE_EENS1V_20TileIteratorTensorOpIS16_S19_dSE_EENS1L_18SharedLoadIteratorINS1S_18CompactedThreadMapEdLi8EEENS1K_6thread17LinearCombinationIdLi1EddLNS24_9ScaleType4KindE0ELNS_15FloatRoundStyleE2EdEENSB_ILi0ELi4EEELi1ELi1EEENS4_30GemmIdentityThreadblockSwizzleILi1EEELSK_1ELSL_1ELSM_0EEEEEvNT_6ParamsE,(.L_x_83 - _ZN7cutlass6KernelINS_4gemm6kernel13TrmmUniversalINS1_11threadblock13MmaMultistageINS1_9GemmShapeILi128ELi64ELi16EEENS_9transform11threadblock44PredicatedTileAccessIteratorTriangularMatrixINS_11MatrixShapeILi128ELi16EEEdNS_6layout8RowMajorELi1ENS8_29PitchLinearWarpRakedThreadMapINS_16PitchLinearShapeILi16ELi128EEELi256ENSG_ILi16ELi2EEELi1EEELNS_8SideModeE1ELNS_8FillModeE0ELNS_8DiagTypeE3ENS_5ArrayIdLi1ELb1EEEEENS9_25RegularTileAccessIteratorISC_dNSD_40RowMajorTensorOpMultiplicand64bCrosswiseELi1ESJ_Li8EEELNS_4arch14CacheOperation4KindE0ENSA_INSB_ILi16ELi64EEEdSE_Li0ENS8_31PitchLinearWarpStripedThreadMapINSG_ILi64ELi16EEELi256ESI_Li1EEELSK_1ELSL_1ELSM_0ESO_EENSQ_ISW_dNSD_40RowMajorTensorOpMultiplicandCongruous64bELi0ESZ_Li8EEELSV_0EdSE_NS4_9MmaPolicyINS1_4warp11MmaTensorOpINS6_ILi32ELi32ELi16EEEdSR_dS11_dSE_NS14_17MmaTensorOpPolicyINST_3MmaINS6_ILi8ELi8ELi4EEELi32EdSE_dNSD_11ColumnMajorEdSE_NST_13OpMultiplyAddEEENSB_ILi1ELi1EEEEELi1ELb0EbEENSB_ILi0ELi0EEES1G_Li1EEELi3ELNS1_23SharedMemoryClearOptionE1EbEENS_8epilogue11threadblock8EpilogueIS7_S1F_Li1ENS1L_22PredicatedTileIteratorINS1L_26OutputTileOptimalThreadMapINS1L_15OutputTileShapeILi64ELi8ELi4ELi1ELi1EEENS1P_ILi1ELi4ELi1ELi1ELi4EEELi256ELi1ELi64EEEdLb0ENSD_9NoPermuteELb1EEENS1K_4warp24FragmentIteratorTensorOpIS16_S19_dNSN_IdLi2ELb1EEESE_EENS1V_20TileIteratorTensorOpIS16_S19_dSE_EENS1L_18SharedLoadIteratorINS1S_18CompactedThreadMapEdLi8EEENS1K_6thread17LinearCombinationIdLi1EddLNS24_9ScaleType4KindE0ELNS_15FloatRoundStyleE2EdEENSB_ILi0ELi4EEELi1ELi1EEENS4_30GemmIdentityThreadblockSwizzleILi1EEELSK_1ELSL_1ELSM_0EEEEEvNT_6ParamsE)
        .other          _ZN7cutlass6KernelINS_4gemm6kernel13TrmmUniversalINS1_11threadblock13MmaMultistageINS1_9GemmShapeILi128ELi64ELi16EEENS_9transform11threadblock44PredicatedTileAccessIteratorTriangularMatrixINS_11MatrixShapeILi128ELi16EEEdNS_6layout8RowMajorELi1ENS8_29PitchLinearWarpRakedThreadMapINS_16PitchLinearShapeILi16ELi128EEELi256ENSG_ILi16ELi2EEELi1EEELNS_8SideModeE1ELNS_8FillModeE0ELNS_8DiagTypeE3ENS_5ArrayIdLi1ELb1EEEEENS9_25RegularTileAccessIteratorISC_dNSD_40RowMajorTensorOpMultiplicand64bCrosswiseELi1ESJ_Li8EEELNS_4arch14CacheOperation4KindE0ENSA_INSB_ILi16ELi64EEEdSE_Li0ENS8_31PitchLinearWarpStripedThreadMapINSG_ILi64ELi16EEELi256ESI_Li1EEELSK_1ELSL_1ELSM_0ESO_EENSQ_ISW_dNSD_40RowMajorTensorOpMultiplicandCongruous64bELi0ESZ_Li8EEELSV_0EdSE_NS4_9MmaPolicyINS1_4warp11MmaTensorOpINS6_ILi32ELi32ELi16EEEdSR_dS11_dSE_NS14_17MmaTensorOpPolicyINST_3MmaINS6_ILi8ELi8ELi4EEELi32EdSE_dNSD_11ColumnMajorEdSE_NST_13OpMultiplyAddEEENSB_ILi1ELi1EEEEELi1ELb0EbEENSB_ILi0ELi0EEES1G_Li1EEELi3ELNS1_23SharedMemoryClearOptionE1EbEENS_8epilogue11threadblock8EpilogueIS7_S1F_Li1ENS1L_22PredicatedTileIteratorINS1L_26OutputTileOptimalThreadMapINS1L_15OutputTileShapeILi64ELi8ELi4ELi1ELi1EEENS1P_ILi1ELi4ELi1ELi1ELi4EEELi256ELi1ELi64EEEdLb0ENSD_9NoPermuteELb1EEENS1K_4warp24FragmentIteratorTensorOpIS16_S19_dNSN_IdLi2ELb1EEESE_EENS1V_20TileIteratorTensorOpIS16_S19_dSE_EENS1L_18SharedLoadIteratorINS1S_18CompactedThreadMapEdLi8EEENS1K_6thread17LinearCombinationIdLi1EddLNS24_9ScaleType4KindE0ELNS_15FloatRoundStyleE2EdEENSB_ILi0ELi4EEELi1ELi1EEENS4_30GemmIdentityThreadblockSwizzleILi1EEELSK_1ELSL_1ELSM_0EEEEEvNT_6ParamsE,@"STO_CUDA_ENTRY STV_DEFAULT"
_ZN7cutlass6KernelINS_4gemm6kernel13TrmmUniversalINS1_11threadblock13MmaMultistageINS1_9GemmShapeILi128ELi64ELi16EEENS_9transform11threadblock44PredicatedTileAccessIteratorTriangularMatrixINS_11MatrixShapeILi128ELi16EEEdNS_6layout8RowMajorELi1ENS8_29PitchLinearWarpRakedThreadMapINS_16PitchLinearShapeILi16ELi128EEELi256ENSG_ILi16ELi2EEELi1EEELNS_8SideModeE1ELNS_8FillModeE0ELNS_8DiagTypeE3ENS_5ArrayIdLi1ELb1EEEEENS9_25RegularTileAccessIteratorISC_dNSD_40RowMajorTensorOpMultiplicand64bCrosswiseELi1ESJ_Li8EEELNS_4arch14CacheOperation4KindE0ENSA_INSB_ILi16ELi64EEEdSE_Li0ENS8_31PitchLinearWarpStripedThreadMapINSG_ILi64ELi16EEELi256ESI_Li1EEELSK_1ELSL_1ELSM_0ESO_EENSQ_ISW_dNSD_40RowMajorTensorOpMultiplicandCongruous64bELi0ESZ_Li8EEELSV_0EdSE_NS4_9MmaPolicyINS1_4warp11MmaTensorOpINS6_ILi32ELi32ELi16EEEdSR_dS11_dSE_NS14_17MmaTensorOpPolicyINST_3MmaINS6_ILi8ELi8ELi4EEELi32EdSE_dNSD_11ColumnMajorEdSE_NST_13OpMultiplyAddEEENSB_ILi1ELi1EEEEELi1ELb0EbEENSB_ILi0ELi0EEES1G_Li1EEELi3ELNS1_23SharedMemoryClearOptionE1EbEENS_8epilogue11threadblock8EpilogueIS7_S1F_Li1ENS1L_22PredicatedTileIteratorINS1L_26OutputTileOptimalThreadMapINS1L_15OutputTileShapeILi64ELi8ELi4ELi1ELi1EEENS1P_ILi1ELi4ELi1ELi1ELi4EEELi256ELi1ELi64EEEdLb0ENSD_9NoPermuteELb1EEENS1K_4warp24FragmentIteratorTensorOpIS16_S19_dNSN_IdLi2ELb1EEESE_EENS1V_20TileIteratorTensorOpIS16_S19_dSE_EENS1L_18SharedLoadIteratorINS1S_18CompactedThreadMapEdLi8EEENS1K_6thread17LinearCombinationIdLi1EddLNS24_9ScaleType4KindE0ELNS_15FloatRoundStyleE2EdEENSB_ILi0ELi4EEELi1ELi1EEENS4_30GemmIdentityThreadblockSwizzleILi1EEELSK_1ELSL_1ELSM_0EEEEEvNT_6ParamsE:
[----:B------:R-:W-:Y:S08]  /*0000*/  LDC R1, c[0x0][0x28] ;  /* 0x00000a00ff017b82 */ /* 0x000ff00000000800 */
[----:B------:R-:W1:Y:S01]  /*0010*/  S2UR UR5, SR_CTAID.X ;  /* 0x00000000000579c3 */ /* 0x000e620000002500 */
[----:B------:R-:W-:Y:S01]  /*0020*/  ULDC UR20, c[0x0][0x228] ;  /* 0x00008a0000147ab9 */ /* 0x000fe20000000800 */
[----:B------:R-:W-:Y:S01]  /*0030*/  UMOV UR4, 0xffffffff ;  /* 0xffffffff00047882 */ /* 0x000fe20000000000 */
[----:B------:R-:W-:Y:S01]  /*0040*/  ULDC UR16, c[0x0][0x21c] ;  /* 0x0000870000107ab9 */ /* 0x000fe20000000800 */
[----:B------:R-:W-:-:S04]  /*0050*/  USHF.L.U32 UR4, UR4, UR20, URZ ;  /* 0x0000001404047299 */ /* 0x000fc8000800063f */
[----:B------:R-:W2:Y:S01]  /*0060*/  S2UR UR6, SR_CTAID.Y ;  /* 0x00000000000679c3 */ /* 0x000ea20000002600 */
[----:B-1----:R-:W-:Y:S02]  /*0070*/  ULOP3.LUT UR4, UR5, UR4, URZ, 0x30, !UPT ;  /* 0x0000000405047292 */ /* 0x002fe4000f8e303f */
[----:B--2---:R-:W-:Y:S02]  /*0080*/  USHF.L.U32 UR6, UR6, UR20, URZ ;  /* 0x0000001406067299 */ /* 0x004fe4000800063f */
[----:B------:R-:W-:Y:S02]  /*0090*/  USHF.R.S32.HI UR20, URZ, UR20, UR5 ;  /* 0x000000143f147299 */ /* 0x000fe40008011405 */
[----:B------:R-:W-:-:S03]  /*00a0*/  UIADD3 UR19, UR6, UR4, URZ ;  /* 0x0000000406137290 */ /* 0x000fc6000fffe03f */
[----:B------:R-:W-:Y:S02]  /*00b0*/  ULDC UR4, c[0x0][0x220] ;  /* 0x0000880000047ab9 */ /* 0x000fe40000000800 */
[----:B------:R-:W-:-:S04]  /*00c0*/  UISETP.GE.AND UP0, UPT, UR19, UR4, UPT ;  /* 0x000000041300728c */ /* 0x000fc8000bf06270 */
[----:B------:R-:W-:-:S06]  /*00d0*/  UISETP.GE.OR UP0, UPT, UR20, UR16, UP0 ;  /* 0x000000101400728c */ /* 0x000fcc0008706670 */
[----:B------:R-:W-:-:S13]  /*00e0*/  PLOP3.LUT P0, PT, PT, PT, UP0, 0x80, 0x0 ;  /* 0x000000000000781c */ /* 0x000fda0003f0f008 */
[----:B------:R-:W-:Y:S05]  /*00f0*/  @P0 EXIT ;  /* 0x000000000000094d */ /* 0x000fea0003800000 */
[----:B------:R-:W-:Y:S01]  /*0100*/  ULDC UR15, c[0x0][0x2f0] ;  /* 0x0000bc00000f7ab9 */ /* 0x000fe20000000800 */
[----:B------:R-:W-:Y:S01]  /*0110*/  ULDC.64 UR6, c[0x0][0x300] ;  /* 0x0000c00000067ab9 */ /* 0x000fe20000000a00 */
[----:B------:R-:W-:Y:S01]  /*0120*/  UISETP.GE.U32.AND UP0, UPT, UR15, 0x2, UPT ;  /* 0x000000020f00788c */ /* 0x000fe2000bf06070 */
[----:B------:R-:W1:Y:S01]  /*0130*/  S2UR UR17, SR_CTAID.Z ;  /* 0x00000000001179c3 */ /* 0x000e620000002700 */
[----:B------:R-:W-:Y:S01]  /*0140*/  ULDC.64 UR4, c[0x0][0x308] ;  /* 0x0000c20000047ab9 */ /* 0x000fe20000000a00 */
[----:B------:R-:W-:Y:S01]  /*0150*/  IMAD.U32 R4, RZ, RZ, UR6 ;  /* 0x00000006ff047e24 */ /* 0x000fe2000f8e00ff */
[----:B------:R-:W-:Y:S01]  /*0160*/  MOV R6, UR4 ;  /* 0x0000000400067c02 */ /* 0x000fe20008000f00 */
[----:B------:R-:W-:Y:S01]  /*0170*/  IMAD.U32 R5, RZ, RZ, UR7 ;  /* 0x00000007ff057e24 */ /* 0x000fe2000f8e00ff */
[----:B------:R-:W-:Y:S01]  /*0180*/  PLOP3.LUT P0, PT, PT, PT, UP0, 0x80, 0x0 ;  /* 0x000000000000781c */ /* 0x000fe20003f0f008 */
[----:B------:R-:W-:Y:S01]  /*0190*/  ULDC.64 UR22, c[0x0][0x208] ;  /* 0x0000820000167ab9 */ /* 0x000fe20000000a00 */
[----:B------:R-:W-:-:S11]  /*01a0*/  MOV R7, UR5 ;  /* 0x0000000500077c02 */ /* 0x000fd60008000f00 */
[----:B------:R-:W-:Y:S05]  /*01b0*/  @!P0 BRA `(.L_x_0) ;  /* 0x0000000000988947 */ /* 0x000fea0003800000 */
[----:B------:R-:W-:Y:S01]  /*01c0*/  UISETP.NE.AND UP0, UPT, UR15, 0x2, UPT ;  /* 0x000000020f00788c */ /* 0x000fe2000bf05270 */
[----:B------:R-:W-:-:S05]  /*01d0*/  ULDC UR18, c[0x0][0x218] ;  /* 0x0000860000127ab9 */ /* 0x000fca0000000800 */
[----:B------:R-:W-:-:S13]  /*01e0*/  PLOP3.LUT P0, PT, PT, PT, UP0, 0x80, 0x0 ;  /* 0x000000000000781c */ /* 0x000fda0003f0f008 */
[----:B------:R-:W-:Y:S05]  /*01f0*/  @!P0 BRA `(.L_x_1) ;  /* 0x00000000003c8947 */ /* 0x000fea0003800000 */
[----:B------:R-:W-:Y:S01]  /*0200*/  UISETP.NE.AND UP0, UPT, UR15, 0x3, UPT ;  /* 0x000000030f00788c */ /* 0x000fe2000bf05270 */
[----:B------:R-:W-:-:S05]  /*0210*/  UMOV UR10, URZ ;  /* 0x0000003f000a7c82 */ /* 0x000fca0008000000 */
[----:B------:R-:W-:-:S13]  /*0220*/  PLOP3.LUT P0, PT, PT, PT, UP0, 0x80, 0x0 ;  /* 0x000000000000781c */ /* 0x000fda0003f0f008 */
[----:B------:R-:W-:Y:S05]  /*0230*/  @P0 BRA `(.L_x_2) ;  /* 0x0000000000940947 */ /* 0x000fea0003800000 */
[----:B------:R-:W-:Y:S01]  /*0240*/  ULDC.64 UR6, c[0x0][0x300] ;  /* 0x0000c00000067ab9 */ /* 0x000fe20000000a00 */
[----:B------:R-:W-:Y:S01]  /*0250*/  ULDC.64 UR4, c[0x0][0x308] ;  /* 0x0000c20000047ab9 */ /* 0x000fe20000000a00 */
[----:B-1----:R-:W-:Y:S02]  /*0260*/  UIMAD.WIDE UR6, UR17, 0x8, UR6 ;  /* 0x00000008110678a5 */ /* 0x002fe4000f8e0206 */
[----:B------:R-:W-:-:S04]  /*0270*/  UIMAD.WIDE UR4, UR17, 0x8, UR4 ;  /* 0x00000008110478a5 */ /* 0x000fc8000f8e0204 */
[----:B------:R-:W-:Y:S02]  /*0280*/  IMAD.U32 R4, RZ, RZ, UR6 ;  /* 0x00000006ff047e24 */ /* 0x000fe4000f8e00ff */
[----:B------:R-:W-:Y:S01]  /*0290*/  IMAD.U32 R5, RZ, RZ, UR7 ;  /* 0x00000007ff057e24 */ /* 0x000fe2000f8e00ff */
[----:B------:R-:W-:Y:S02]  /*02a0*/  MOV R6, UR4 ;  /* 0x0000000400067c02 */ /* 0x000fe40008000f00 */
[----:B------:R-:W-:-:S03]  /*02b0*/  MOV R7, UR5 ;  /* 0x0000000500077c02 */ /* 0x000fc60008000f00 */
[----:B------:R-:W4:Y:S04]  /*02c0*/  LDG.E.64 R4, desc[UR22][R4.64] ;  /* 0x0000001604047981 */ /* 0x000f28000c1e1b00 */
[----:B------:R-:W4:Y:S01]  /*02d0*/  LDG.E.64 R6, desc[UR22][R6.64] ;  /* 0x0000001606067981 */ /* 0x000f22000c1e1b00 */
[----:B------:R-:W-:Y:S05]  /*02e0*/  BRA `(.L_x_2) ;  /* 0x0000000000687947 */ /* 0x000fea0003800000 */
.L_x_1:
[----:B------:R-:W2:Y:S01]  /*02f0*/  LDC.64 R8, c[0x0][0x318] ;  /* 0x0000c600ff087b82 */ /* 0x000ea20000000a00 */
[----:B-1----:R-:W-:Y:S01]  /*0300*/  USHF.R.S32.HI UR4, URZ, 0x1f, UR17 ;  /* 0x0000001f3f047899 */ /* 0x002fe20008011411 */
[----:B------:R-:W-:-:S06]  /*0310*/  UMOV UR10, URZ ;  /* 0x0000003f000a7c82 */ /* 0x000fcc0008000000 */
[----:B------:R-:W1:Y:S08]  /*0320*/  LDC.64 R2, c[0x0][0x320] ;  /* 0x0000c800ff027b82 */ /* 0x000e700000000a00 */
[----:B------:R-:W3:Y:S08]  /*0330*/  LDC.64 R4, c[0x0][0x300] ;  /* 0x0000c000ff047b82 */ /* 0x000ef00000000a00 */
[----:B------:R-:W4:Y:S01]  /*0340*/  LDC.64 R6, c[0x0][0x308] ;  /* 0x0000c200ff067b82 */ /* 0x000f220000000a00 */
[----:B--2---:R-:W-:-:S02]  /*0350*/  IMAD R12, R8, UR4, RZ ;  /* 0x00000004080c7c24 */ /* 0x004fc4000f8e02ff */
[----:B------:R-:W-:-:S04]  /*0360*/  IMAD.WIDE.U32 R14, R8, UR17, RZ ;  /* 0x00000011080e7c25 */ /* 0x000fc8000f8e00ff */
[----:B------:R-:W-:Y:S02]  /*0370*/  IMAD R9, R9, UR17, R12 ;  /* 0x0000001109097c24 */ /* 0x000fe4000f8e020c */
[C---:B-1----:R-:W-:Y:S02]  /*0380*/  IMAD R0, R2.reuse, UR4, RZ ;  /* 0x0000000402007c24 */ /* 0x042fe4000f8e02ff */
[----:B------:R-:W-:Y:S01]  /*0390*/  IMAD.WIDE.U32 R10, R2, UR17, RZ ;  /* 0x00000011020a7c25 */ /* 0x000fe2000f8e00ff */
[----:B------:R-:W-:-:S03]  /*03a0*/  IADD3 R9, R15, R9, RZ ;  /* 0x000000090f097210 */ /* 0x000fc60007ffe0ff */
[----:B------:R-:W-:Y:S01]  /*03b0*/  IMAD R3, R3, UR17, R0 ;  /* 0x0000001103037c24 */ /* 0x000fe2000f8e0200 */
[----:B---3--:R-:W-:-:S04]  /*03c0*/  LEA R4, P1, R14, R4, 0x3 ;  /* 0x000000040e047211 */ /* 0x008fc800078218ff */
[----:B------:R-:W-:Y:S02]  /*03d0*/  IADD3 R3, R11, R3, RZ ;  /* 0x000000030b037210 */ /* 0x000fe40007ffe0ff */
[----:B------:R-:W-:Y:S02]  /*03e0*/  LEA.HI.X R5, R14, R5, R9, 0x3, P1 ;  /* 0x000000050e057211 */ /* 0x000fe400008f1c09 */
[----:B----4-:R-:W-:-:S04]  /*03f0*/  LEA R6, P0, R10, R6, 0x3 ;  /* 0x000000060a067211 */ /* 0x010fc800078018ff */
[----:B------:R-:W-:Y:S01]  /*0400*/  LEA.HI.X R7, R10, R7, R3, 0x3, P0 ;  /* 0x000000070a077211 */ /* 0x000fe200000f1c03 */
[----:B------:R-:W-:Y:S08]  /*0410*/  BRA `(.L_x_2) ;  /* 0x00000000001c7947 */ /* 0x000ff00003800000 */
.L_x_0:
[----:B-1----:R-:W-:Y:S01]  /*0420*/  UIADD3 UR5, UR17, 0x1, URZ ;  /* 0x0000000111057890 */ /* 0x002fe2000fffe03f */
[----:B------:R-:W-:Y:S01]  /*0430*/  ULDC UR4, c[0x0][0x224] ;  /* 0x0000890000047ab9 */ /* 0x000fe20000000800 */
[----:B------:R-:W-:Y:S02]  /*0440*/  ULDC UR10, c[0x0][0x2f8] ;  /* 0x0000be00000a7ab9 */ /* 0x000fe40000000800 */
[----:B------:R-:W-:Y:S02]  /*0450*/  UISETP.GE.AND UP0, UPT, UR5, UR4, UPT ;  /* 0x000000040500728c */ /* 0x000fe4000bf06270 */
[----:B------:R-:W-:Y:S02]  /*0460*/  UIMAD UR18, UR5, UR10, URZ ;  /* 0x0000000a051272a4 */ /* 0x000fe4000f8e023f */
[----:B------:R-:W-:-:S07]  /*0470*/  UIMAD UR10, UR17, UR10, URZ ;  /* 0x0000000a110a72a4 */ /* 0x000fce000f8e023f */
[----:B------:R-:W-:-:S05]  /*0480*/  @UP0 ULDC UR18, c[0x0][0x218] ;  /* 0x0000860000120ab9 */ /* 0x000fca0000000800 */
.L_x_2:
[----:B------:R-:W2:Y:S01]  /*0490*/  S2R R2, SR_TID.X ;  /* 0x0000000000027919 */ /* 0x000ea20000002100 */
[----:B------:R-:W-:Y:S01]  /*04a0*/  USHF.L.U32 UR4, UR19, 0x6, URZ ;  /* 0x0000000613047899 */ /* 0x000fe2000800063f */
[----:B------:R-:W-:Y:S01]  /*04b0*/  IMAD.U32 R8, RZ, RZ, UR20 ;  /* 0x00000014ff087e24 */ /* 0x000fe2000f8e00ff */
[----:B------:R-:W-:Y:S01]  /*04c0*/  UISETP.NE.AND UP2, UPT, UR19, URZ, UPT ;  /* 0x0000003f1300728c */ /* 0x000fe2000bf45270 */
[----:B------:R-:W-:Y:S01]  /*04d0*/  BAR.SYNC.DEFER_BLOCKING 0x0 ;  /* 0x0000000000007b1d */ /* 0x000fe20000010000 */
[----:B------:R-:W-:Y:S01]  /*04e0*/  USHF.L.U32 UR33, UR19, 0x2, URZ ;  /* 0x0000000213217899 */ /* 0x000fe2000800063f */
[----:B------:R-:W-:Y:S01]  /*04f0*/  CS2R R54, SRZ ;  /* 0x0000000000367805 */ /* 0x000fe2000001ff00 */
[----:B------:R-:W-:Y:S01]  /*0500*/  USEL UR21, UR4, URZ, UP2 ;  /* 0x0000003f04157287 */ /* 0x000fe20009000000 */
[----:B------:R-:W-:Y:S01]  /*0510*/  CS2R R52, SRZ ;  /* 0x0000000000347805 */ /* 0x000fe2000001ff00 */
[----:B------:R-:W-:Y:S01]  /*0520*/  USEL UR33, UR33, URZ, UP2 ;  /* 0x0000003f21217287 */ /* 0x000fe20009000000 */
[----:B------:R-:W-:Y:S01]  /*0530*/  CS2R R50, SRZ ;  /* 0x0000000000327805 */ /* 0x000fe2000001ff00 */
[----:B------:R-:W-:Y:S01]  /*0540*/  UIADD3 UR21, UR21, UR10, URZ ;  /* 0x0000000a15157290 */ /* 0x000fe2000fffe03f */
[----:B------:R-:W-:Y:S01]  /*0550*/  CS2R R48, SRZ ;  /* 0x0000000000307805 */ /* 0x000fe2000001ff00 */
[----:B------:R-:W-:Y:S01]  /*0560*/  ULDC.64 UR6, c[0x0][0x210] ;  /* 0x0000840000067ab9 */ /* 0x000fe20000000a00 */
[----:B------:R-:W-:Y:S01]  /*0570*/  ULDC.U8 UR14, c[0x0][0x260] ;  /* 0x00009800000e7ab9 */ /* 0x000fe20000000000 */
[----:B------:R-:W-:Y:S01]  /*0580*/  ULDC.64 UR8, c[0x0][0x270] ;  /* 0x00009c0000087ab9 */ /* 0x000fe20000000a00 */
[----:B------:R-:W-:Y:S01]  /*0590*/  UIADD3 UR10, UR18, 0xf, -UR10 ;  /* 0x0000000f120a7890 */ /* 0x000fe2000fffe80a */
[----:B------:R-:W-:-:S02]  /*05a0*/  CS2R R58, SRZ ;  /* 0x00000000003a7805 */ /* 0x000fc4000001ff00 */
[----:B------:R-:W-:Y:S02]  /*05b0*/  CS2R R56, SRZ ;  /* 0x0000000000387805 */ /* 0x000fe4000001ff00 */
[----:B------:R-:W-:Y:S01]  /*05c0*/  CS2R R46, SRZ ;  /* 0x00000000002e7805 */ /* 0x000fe2000001ff00 */
[----:B------:R-:W-:Y:S01]  /*05d0*/  USHF.R.S32.HI UR24, URZ, 0x1f, UR10 ;  /* 0x0000001f3f187899 */ /* 0x000fe2000801140a */
[----:B------:R-:W-:Y:S02]  /*05e0*/  CS2R R44, SRZ ;  /* 0x00000000002c7805 */ /* 0x000fe4000001ff00 */
[----:B------:R-:W-:Y:S02]  /*05f0*/  CS2R R62, SRZ ;  /* 0x00000000003e7805 */ /* 0x000fe4000001ff00 */
[----:B------:R-:W-:Y:S01]  /*0600*/  CS2R R60, SRZ ;  /* 0x00000000003c7805 */ /* 0x000fe2000001ff00 */
[----:B------:R-:W-:Y:S01]  /*0610*/  ULEA.HI UR24, UR24, UR10, URZ, 0x4 ;  /* 0x0000000a18187291 */ /* 0x000fe2000f8f203f */
[----:B------:R-:W-:-:S02]  /*0620*/  CS2R R42, SRZ ;  /* 0x00000000002a7805 */ /* 0x000fc4000001ff00 */
[----:B------:R-:W-:Y:S02]  /*0630*/  CS2R R40, SRZ ;  /* 0x0000000000287805 */ /* 0x000fe4000001ff00 */
[----:B------:R-:W-:Y:S01]  /*0640*/  CS2R R66, SRZ ;  /* 0x0000000000427805 */ /* 0x000fe2000001ff00 */
[----:B------:R-:W-:Y:S01]  /*0650*/  ULEA.HI.SX32 UR29, UR24, -UR33, 0x1c ;  /* 0x80000021181d7291 */ /* 0x000fe2000f8fe23f */
[----:B------:R-:W-:Y:S02]  /*0660*/  CS2R R64, SRZ ;  /* 0x0000000000407805 */ /* 0x000fe4000001ff00 */
[----:B------:R-:W-:Y:S02]  /*0670*/  CS2R R38, SRZ ;  /* 0x0000000000267805 */ /* 0x000fe4000001ff00 */
[----:B------:R-:W-:Y:S02]  /*0680*/  CS2R R36, SRZ ;  /* 0x0000000000247805 */ /* 0x000fe4000001ff00 */
[----:B--2---:R-:W-:-:S02]  /*0690*/  SHF.R.S32.HI R107, RZ, 0x1f, R2 ;  /* 0x0000001fff6b7819 */ /* 0x004fc40000011402 */
[----:B------:R-:W-:Y:S02]  /*06a0*/  CS2R R34, SRZ ;  /* 0x0000000000227805 */ /* 0x000fe4000001ff00 */
[----:B------:R-:W-:-:S04]  /*06b0*/  LEA.HI R107, R107, R2, RZ, 0x5 ;  /* 0x000000026b6b7211 */ /* 0x000fc800078f28ff */
[----:B------:R-:W-:Y:S02]  /*06c0*/  LOP3.LUT R3, R107, 0xffffffe0, RZ, 0xc0, !PT ;  /* 0xffffffe06b037812 */ /* 0x000fe400078ec0ff */
[----:B------:R-:W-:-:S03]  /*06d0*/  SHF.R.S32.HI R107, RZ, 0x5, R107 ;  /* 0x00000005ff6b7819 */ /* 0x000fc6000001146b */
[----:B------:R-:W-:-:S05]  /*06e0*/  IMAD.IADD R3, R2, 0x1, -R3 ;  /* 0x0000000102037824 */ /* 0x000fca00078e0a03 */
[----:B------:R-:W-:-:S04]  /*06f0*/  SHF.R.S32.HI R16, RZ, 0x1f, R3 ;  /* 0x0000001fff107819 */ /* 0x000fc80000011403 */
[----:B------:R-:W-:-:S04]  /*0700*/  LEA.HI R16, R16, R3, RZ, 0x4 ;  /* 0x0000000310107211 */ /* 0x000fc800078f20ff */
[----:B------:R-:W-:Y:S02]  /*0710*/  SHF.R.S32.HI R0, RZ, 0x4, R16 ;  /* 0x00000004ff007819 */ /* 0x000fe40000011410 */
[----:B------:R-:W-:-:S03]  /*0720*/  LOP3.LUT R16, R16, 0xfffffff0, RZ, 0xc0, !PT ;  /* 0xfffffff010107812 */ /* 0x000fc600078ec0ff */
[----:B------:R-:W-:Y:S02]  /*0730*/  IMAD R31, R107, 0x10, R0 ;  /* 0x000000106b1f7824 */ /* 0x000fe400078e0200 */
[----:B------:R-:W-:Y:S02]  /*0740*/  IMAD.IADD R16, R3, 0x1, -R16 ;  /* 0x0000000103107824 */ /* 0x000fe400078e0a10 */
[--C-:B------:R-:W-:Y:S01]  /*0750*/  IMAD R25, R8, 0x80, R31.reuse ;  /* 0x0000008008197824 */ /* 0x100fe200078e021f */
[--C-:B------:R-:W-:Y:S01]  /*0760*/  SHF.R.S32.HI R30, RZ, 0x1f, R31.reuse ;  /* 0x0000001fff1e7819 */ /* 0x100fe2000001141f */
[----:B------:R-:W-:Y:S02]  /*0770*/  VIADD R84, R16, UR21 ;  /* 0x0000001510547c36 */ /* 0x000fe40008000000 */
[C---:B------:R-:W-:Y:S01]  /*0780*/  VIADD R13, R25.reuse, 0x2 ;  /* 0x00000002190d7836 */ /* 0x040fe20000000000 */
[C---:B------:R-:W-:Y:S01]  /*0790*/  ISETP.GE.AND P0, PT, R25.reuse, UR6, PT ;  /* 0x0000000619007c0c */ /* 0x040fe2000bf06270 */
[C---:B------:R-:W-:Y:S01]  /*07a0*/  VIADD R12, R25.reuse, 0x4 ;  /* 0x00000004190c7836 */ /* 0x040fe20000000000 */
[----:B------:R-:W-:Y:S01]  /*07b0*/  SHF.R.S32.HI R85, RZ, 0x1f, R84 ;  /* 0x0000001fff557819 */ /* 0x000fe20000011454 */
[----:B------:R-:W-:Y:S01]  /*07c0*/  VIADD R3, R25, 0x6 ;  /* 0x0000000619037836 */ /* 0x000fe20000000000 */
[----:B------:R-:W-:Y:S01]  /*07d0*/  ISETP.GE.AND P1, PT, R13, UR6, PT ;  /* 0x000000060d007c0c */ /* 0x000fe2000bf26270 */
[----:B------:R-:W-:Y:S01]  /*07e0*/  IMAD R15, R107, -0xe, R31 ;  /* 0xfffffff26b0f7824 */ /* 0x000fe200078e021f */
[----:B------:R-:W-:Y:S01]  /*07f0*/  ISETP.GE.AND P2, PT, R12, UR6, PT ;  /* 0x000000060c007c0c */ /* 0x000fe2000bf46270 */
[----:B------:R-:W-:Y:S01]  /*0800*/  VIADD R26, R16, UR4 ;  /* 0x00000004101a7c36 */ /* 0x000fe20008000000 */
[----:B------:R-:W-:Y:S01]  /*0810*/  P2R R116, PR, RZ, 0x1 ;  /* 0x00000001ff747803 */ /* 0x000fe20000000000 */
[----:B------:R-:W-:Y:S01]  /*0820*/  ULDC UR4, c[0x0][0x264] ;  /* 0x0000990000047ab9 */ /* 0x000fe20000000800 */
[----:B------:R-:W-:Y:S01]  /*0830*/  ISETP.GE.AND P3, PT, R3, UR6, PT ;  /* 0x0000000603007c0c */ /* 0x000fe2000bf66270 */
[----:B------:R-:W-:Y:S01]  /*0840*/  VIADD R18, R15, UR21 ;  /* 0x000000150f127c36 */ /* 0x000fe20008000000 */
[----:B------:R-:W-:Y:S01]  /*0850*/  ISETP.LT.AND P0, PT, R84, UR18, !P0 ;  /* 0x0000001254007c0c */ /* 0x000fe2000c701270 */
[----:B------:R-:W-:Y:S01]  /*0860*/  VIADD R104, R26, UR4 ;  /* 0x000000041a687c36 */ /* 0x000fe20008000000 */
[----:B------:R-:W-:-:S02]  /*0870*/  P2R R115, PR, RZ, 0x2 ;  /* 0x00000002ff737803 */ /* 0x000fc40000000000 */
[----:B------:R-:W-:Y:S02]  /*0880*/  P2R R114, PR, RZ, 0x4 ;  /* 0x00000004ff727803 */ /* 0x000fe40000000000 */
[----:B------:R-:W-:Y:S02]  /*0890*/  P2R R113, PR, RZ, 0x8 ;  /* 0x00000008ff717803 */ /* 0x000fe40000000000 */
[C---:B------:R-:W-:Y:S02]  /*08a0*/  ISETP.LT.AND P1, PT, R84.reuse, UR18, !P1 ;  /* 0x0000001254007c0c */ /* 0x040fe4000cf21270 */
[C---:B------:R-:W-:Y:S02]  /*08b0*/  ISETP.LT.AND P2, PT, R84.reuse, UR18, !P2 ;  /* 0x0000001254007c0c */ /* 0x040fe4000d741270 */
[----:B------:R-:W-:Y:S02]  /*08c0*/  SEL R17, RZ, 0x1, !P0 ;  /* 0x00000001ff117807 */ /* 0x000fe40004000000 */
[----:B------:R-:W-:-:S02]  /*08d0*/  ISETP.LT.AND P3, PT, R84, UR18, !P3 ;  /* 0x0000001254007c0c */ /* 0x000fc4000df61270 */
[----:B------:R-:W-:Y:S02]  /*08e0*/  ISETP.GE.AND P4, PT, R26, UR7, PT ;  /* 0x000000071a007c0c */ /* 0x000fe4000bf86270 */
[----:B------:R-:W-:Y:S02]  /*08f0*/  P2R R17, PR, R17, 0xf ;  /* 0x0000000f11117803 */ /* 0x000fe40000000000 */
[----:B------:R-:W-:Y:S02]  /*0900*/  ISETP.NE.AND P3, PT, RZ, UR14, PT ;  /* 0x0000000eff007c0c */ /* 0x000fe4000bf65270 */
[----:B------:R-:W-:Y:S02]  /*0910*/  ISETP.LT.AND P1, PT, R18, UR18, !P4 ;  /* 0x0000001212007c0c */ /* 0x000fe4000e721270 */
[----:B------:R-:W-:Y:S01]  /*0920*/  P2R R8, PR, RZ, 0x8 ;  /* 0x00000008ff087803 */ /* 0x000fe20000000000 */
[----:B------:R-:W-:Y:S01]  /*0930*/  VIADD R8, R26, 0x10 ;  /* 0x000000101a087836 */ /* 0x000fe20000000000 */
[----:B------:R-:W-:-:S02]  /*0940*/  ISETP.GE.OR P0, PT, R18, R104, !P3 ;  /* 0x000000681200720c */ /* 0x000fc40005f06670 */
[----:B------:R-:W-:Y:S01]  /*0950*/  P2R R108, PR, RZ, 0x10 ;  /* 0x00000010ff6c7803 */ /* 0x000fe20000000000 */
[C---:B------:R-:W-:Y:S01]  /*0960*/  VIADD R103, R8.reuse, UR4 ;  /* 0x0000000408677c36 */ /* 0x040fe20008000000 */
[----:B------:R-:W-:Y:S02]  /*0970*/  PLOP3.LUT P1, PT, P1, P0, PT, 0x80, 0x0 ;  /* 0x000000000000781c */ /* 0x000fe40000f21070 */
[----:B------:R-:W-:Y:S01]  /*0980*/  ISETP.GE.AND P6, PT, R8, UR7, PT ;  /* 0x0000000708007c0c */ /* 0x000fe2000bfc6270 */
[----:B------:R-:W-:Y:S01]  /*0990*/  VIADD R8, R26, 0x20 ;  /* 0x000000201a087836 */ /* 0x000fe20000000000 */
[----:B------:R-:W-:Y:S02]  /*09a0*/  ISETP.GE.AND P0, PT, R104, R18, PT ;  /* 0x000000126800720c */ /* 0x000fe40003f06270 */
[----:B------:R-:W-:Y:S01]  /*09b0*/  P2R R14, PR, RZ, 0x2 ;  /* 0x00000002ff0e7803 */ /* 0x000fe20000000000 */
[----:B------:R-:W-:Y:S01]  /*09c0*/  VIADD R102, R8, UR4 ;  /* 0x0000000408667c36 */ /* 0x000fe20008000000 */
[----:B------:R-:W-:-:S02]  /*09d0*/  SEL R11, RZ, 0x1, !P0 ;  /* 0x00000001ff0b7807 */ /* 0x000fc40004000000 */
[C---:B------:R-:W-:Y:S02]  /*09e0*/  ISETP.LT.AND P0, PT, R18.reuse, UR18, !P6 ;  /* 0x0000001212007c0c */ /* 0x040fe4000f701270 */
[----:B------:R-:W-:Y:S02]  /*09f0*/  ISETP.GE.OR P1, PT, R18, R103, !P3 ;  /* 0x000000671200720c */ /* 0x000fe40005f26670 */
[----:B------:R-:W-:Y:S01]  /*0a00*/  ISETP.GE.AND P5, PT, R8, UR7, PT ;  /* 0x0000000708007c0c */ /* 0x000fe2000bfa6270 */
[----:B------:R-:W-:Y:S01]  /*0a10*/  VIADD R8, R26, 0x30 ;  /* 0x000000301a087836 */ /* 0x000fe20000000000 */
[----:B------:R-:W-:Y:S02]  /*0a20*/  PLOP3.LUT P1, PT, P0, P1, PT, 0x80, 0x0 ;  /* 0x000000000000781c */ /* 0x000fe40000723070 */
[----:B------:R-:W-:Y:S01]  /*0a30*/  ISETP.LT.AND P0, PT, R18, UR18, !P5 ;  /* 0x0000001212007c0c */ /* 0x000fe2000ef01270 */
[----:B------:R-:W-:Y:S01]  /*0a40*/  VIADD R101, R8, UR4 ;  /* 0x0000000408657c36 */ /* 0x000fe20008000000 */
[----:B------:R-:W-:Y:S01]  /*0a50*/  ISETP.GE.OR P2, PT, R18, R102, !P3 ;  /* 0x000000661200720c */ /* 0x000fe20005f46670 */
[----:B------:R-:W-:Y:S01]  /*0a60*/  ULDC.64 UR4, c[0x0][0x258] ;  /* 0x0000960000047ab9 */ /* 0x000fe20000000a00 */
[----:B------:R-:W-:-:S02]  /*0a70*/  ISETP.GE.AND P4, PT, R8, UR7, PT ;  /* 0x0000000708007c0c */ /* 0x000fc4000bf86270 */
[----:B------:R-:W-:Y:S02]  /*0a80*/  PLOP3.LUT P2, PT, P0, P2, PT, 0x80, 0x0 ;  /* 0x000000000000781c */ /* 0x000fe40000745070 */
[C---:B------:R-:W-:Y:S02]  /*0a90*/  ISETP.LT.AND P0, PT, R18.reuse, UR18, !P4 ;  /* 0x0000001212007c0c */ /* 0x040fe4000e701270 */
[----:B------:R-:W-:Y:S02]  /*0aa0*/  ISETP.GE.OR P3, PT, R18, R101, !P3 ;  /* 0x000000651200720c */ /* 0x000fe40005f66670 */
[----:B------:R-:W-:Y:S02]  /*0ab0*/  LOP3.LUT R11, R11, UR14, RZ, 0xfc, !PT ;  /* 0x0000000e0b0b7c12 */ /* 0x000fe4000f8efcff */
[----:B------:R-:W-:Y:S02]  /*0ac0*/  PLOP3.LUT P3, PT, P0, P3, PT, 0x80, 0x0 ;  /* 0x000000000000781c */ /* 0x000fe40000767070 */
[----:B------:R-:W-:-:S02]  /*0ad0*/  ISETP.GE.AND P0, PT, R103, R18, PT ;  /* 0x000000126700720c */ /* 0x000fc40003f06270 */
[----:B------:R-:W-:Y:S02]  /*0ae0*/  PRMT R11, R11, 0x9910, RZ ;  /* 0x000099100b0b7816 */ /* 0x000fe400000000ff */
[----:B------:R-:W-:Y:S02]  /*0af0*/  SEL R10, RZ, 0x1, !P0 ;  /* 0x00000001ff0a7807 */ /* 0x000fe40004000000 */
[-C--:B------:R-:W-:Y:S02]  /*0b00*/  ISETP.GE.AND P0, PT, R102, R18.reuse, PT ;  /* 0x000000126600720c */ /* 0x080fe40003f06270 */
[----:B------:R-:W-:Y:S02]  /*0b10*/  LOP3.LUT R10, R10, UR14, RZ, 0xfc, !PT ;  /* 0x0000000e0a0a7c12 */ /* 0x000fe4000f8efcff */
[----:B------:R-:W-:Y:S02]  /*0b20*/  SEL R9, RZ, 0x1, !P0 ;  /* 0x00000001ff097807 */ /* 0x000fe40004000000 */
[----:B------:R-:W-:-:S02]  /*0b30*/  ISETP.GE.AND P0, PT, R101, R18, PT ;  /* 0x000000126500720c */ /* 0x000fc40003f06270 */
[----:B------:R-:W-:Y:S02]  /*0b40*/  LOP3.LUT R9, R9, UR14, RZ, 0xfc, !PT ;  /* 0x0000000e09097c12 */ /* 0x000fe4000f8efcff */
[----:B------:R-:W-:Y:S02]  /*0b50*/  SEL R8, RZ, 0x1, !P0 ;  /* 0x00000001ff087807 */ /* 0x000fe40004000000 */
[----:B------:R-:W-:Y:S02]  /*0b60*/  ISETP.NE.AND P0, PT, R14, RZ, PT ;  /* 0x000000ff0e00720c */ /* 0x000fe40003f05270 */
[----:B------:R-:W-:Y:S02]  /*0b70*/  LOP3.LUT R8, R8, UR14, RZ, 0xfc, !PT ;  /* 0x0000000e08087c12 */ /* 0x000fe4000f8efcff */
[----:B------:R-:W-:Y:S02]  /*0b80*/  PRMT R10, R10, 0x9910, RZ ;  /* 0x000099100a0a7816 */ /* 0x000fe400000000ff */
[----:B------:R-:W-:-:S02]  /*0b90*/  PRMT R9, R9, 0x9910, RZ ;  /* 0x0000991009097816 */ /* 0x000fc400000000ff */
[----:B------:R-:W-:Y:S02]  /*0ba0*/  PRMT R8, R8, 0x9910, RZ ;  /* 0x0000991008087816 */ /* 0x000fe400000000ff */
[----:B------:R-:W-:Y:S01]  /*0bb0*/  ISETP.NE.AND P0, PT, R11, RZ, P0 ;  /* 0x000000ff0b00720c */ /* 0x000fe20000705270 */
[----:B------:R-:W-:Y:S01]  /*0bc0*/  VIADD R11, R84, 0x10 ;  /* 0x00000010540b7836 */ /* 0x000fe20000000000 */
[----:B------:R-:W-:Y:S02]  /*0bd0*/  ISETP.NE.AND P1, PT, R10, RZ, P1 ;  /* 0x000000ff0a00720c */ /* 0x000fe40000f25270 */
[----:B------:R-:W-:Y:S02]  /*0be0*/  ISETP.NE.AND P2, PT, R9, RZ, P2 ;  /* 0x000000ff0900720c */ /* 0x000fe40001745270 */
[----:B------:R-:W-:Y:S01]  /*0bf0*/  ISETP.NE.AND P3, PT, R8, RZ, P3 ;  /* 0x000000ff0800720c */ /* 0x000fe20001f65270 */
[----:B------:R-:W-:Y:S01]  /*0c00*/  VIADD R8, R18, 0x10 ;  /* 0x0000001012087836 */ /* 0x000fe20000000000 */
[----:B------:R-:W-:-:S02]  /*0c10*/  SEL R14, RZ, 0x1, !P0 ;  /* 0x00000001ff0e7807 */ /* 0x000fc40004000000 */
[--C-:B------:R-:W-:Y:S02]  /*0c20*/  SHF.R.S32.HI R27, RZ, 0x1f, R26.reuse ;  /* 0x0000001fff1b7819 */ /* 0x100fe4000001141a */
[----:B------:R-:W-:Y:S02]  /*0c30*/  P2R R14, PR, R14, 0xf ;  /* 0x0000000f0e0e7803 */ /* 0x000fe40000000000 */
[----:B------:R-:W-:Y:S01]  /*0c40*/  ISETP.GE.AND P3, PT, R25, UR6, PT ;  /* 0x0000000619007c0c */ /* 0x000fe2000bf66270 */
[----:B------:R-:W-:Y:S01]  /*0c50*/  IMAD.WIDE.U32 R26, R18, UR4, R26 ;  /* 0x00000004121a7c25 */ /* 0x000fe2000f8e001a */
[----:B------:R-:W-:Y:S02]  /*0c60*/  ISETP.GE.AND P1, PT, R13, UR6, PT ;  /* 0x000000060d007c0c */ /* 0x000fe4000bf26270 */
[----:B------:R-:W-:Y:S02]  /*0c70*/  ISETP.LT.AND P0, PT, R11, UR18, !P3 ;  /* 0x000000120b007c0c */ /* 0x000fe4000df01270 */
[----:B------:R-:W-:-:S02]  /*0c80*/  ISETP.GE.AND P2, PT, R12, UR6, PT ;  /* 0x000000060c007c0c */ /* 0x000fc4000bf46270 */
[----:B------:R-:W-:Y:S02]  /*0c90*/  ISETP.GE.AND P3, PT, R3, UR6, PT ;  /* 0x0000000603007c0c */ /* 0x000fe4000bf66270 */
[----:B------:R-:W-:Y:S02]  /*0ca0*/  SEL R10, RZ, 0x1, !P0 ;  /* 0x00000001ff0a7807 */ /* 0x000fe40004000000 */
[C---:B------:R-:W-:Y:S02]  /*0cb0*/  ISETP.LT.AND P1, PT, R11.reuse, UR18, !P1 ;  /* 0x000000120b007c0c */ /* 0x040fe4000cf21270 */
[C---:B------:R-:W-:Y:S02]  /*0cc0*/  ISETP.LT.AND P2, PT, R11.reuse, UR18, !P2 ;  /* 0x000000120b007c0c */ /* 0x040fe4000d741270 */
[----:B------:R-:W-:Y:S02]  /*0cd0*/  ISETP.LT.AND P3, PT, R11, UR18, !P3 ;  /* 0x000000120b007c0c */ /* 0x000fe4000df61270 */
[----:B------:R-:W-:-:S02]  /*0ce0*/  LEA.HI R30, R30, R31, RZ, 0x4 ;  /* 0x0000001f1e1e7211 */ /* 0x000fc400078f20ff */
[----:B------:R-:W-:Y:S02]  /*0cf0*/  P2R R10, PR, R10, 0xf ;  /* 0x0000000f0a0a7803 */ /* 0x000fe40000000000 */
[----:B------:R-:W-:Y:S02]  /*0d00*/  ISETP.NE.AND P2, PT, R108, RZ, PT ;  /* 0x000000ff6c00720c */ /* 0x000fe40003f45270 */
[----:B------:R-:W-:Y:S02]  /*0d10*/  ISETP.NE.AND P3, PT, RZ, UR14, PT ;  /* 0x0000000eff007c0c */ /* 0x000fe4000bf65270 */
[C---:B------:R-:W-:Y:S02]  /*0d20*/  ISETP.LT.AND P1, PT, R8.reuse, UR18, !P2 ;  /* 0x0000001208007c0c */ /* 0x040fe4000d721270 */
[----:B------:R-:W-:Y:S02]  /*0d30*/  ISETP.GE.OR P0, PT, R8, R104, !P3 ;  /* 0x000000680800720c */ /* 0x000fe40005f06670 */
[----:B------:R-:W-:-:S02]  /*0d40*/  LOP3.LUT R30, R30, 0xfffffff0, RZ, 0xc0, !PT ;  /* 0xfffffff01e1e7812 */ /* 0x000fc400078ec0ff */
[----:B------:R-:W-:Y:S02]  /*0d50*/  PLOP3.LUT P2, PT, P1, P0, PT, 0x80, 0x0 ;  /* 0x000000000000781c */ /* 0x000fe40000f41070 */
[C---:B------:R-:W-:Y:S01]  /*0d60*/  ISETP.LT.AND P0, PT, R8.reuse, UR18, !P6 ;  /* 0x0000001208007c0c */ /* 0x040fe2000f701270 */
[----:B------:R-:W-:Y:S01]  /*0d70*/  IMAD.IADD R31, R31, 0x1, -R30 ;  /* 0x000000011f1f7824 */ /* 0x000fe200078e0a1e */
[C---:B------:R-:W-:Y:S02]  /*0d80*/  ISETP.GE.OR P1, PT, R8.reuse, R103, !P3 ;  /* 0x000000670800720c */ /* 0x040fe40005f26670 */
[----:B------:R-:W-:Y:S02]  /*0d90*/  P2R R21, PR, RZ, 0x4 ;  /* 0x00000004ff157803 */ /* 0x000fe40000000000 */
[----:B------:R-:W-:Y:S02]  /*0da0*/  PLOP3.LUT P1, PT, P0, P1, PT, 0x80, 0x0 ;  /* 0x000000000000781c */ /* 0x000fe40000723070 */
[----:B------:R-:W-:-:S02]  /*0db0*/  ISETP.LT.AND P0, PT, R8, UR18, !P5 ;  /* 0x0000001208007c0c */ /* 0x000fc4000ef01270 */
[C---:B------:R-:W-:Y:S02]  /*0dc0*/  ISETP.GE.OR P2, PT, R8.reuse, R102, !P3 ;  /* 0x000000660800720c */ /* 0x040fe40005f46670 */
[C---:B------:R-:W-:Y:S02]  /*0dd0*/  ISETP.GE.OR P3, PT, R8.reuse, R101, !P3 ;  /* 0x000000650800720c */ /* 0x040fe40005f66670 */
[----:B------:R-:W-:Y:S02]  /*0de0*/  PLOP3.LUT P2, PT, P0, P2, PT, 0x80, 0x0 ;  /* 0x000000000000781c */ /* 0x000fe40000745070 */
[----:B------:R-:W-:Y:S02]  /*0df0*/  ISETP.LT.AND P0, PT, R8, UR18, !P4 ;  /* 0x0000001208007c0c */ /* 0x000fe4000e701270 */
[----:B------:R-:W-:Y:S02]  /*0e00*/  LEA.HI R28, R31, R31, RZ, 0x1 ;  /* 0x0000001f1f1c7211 */ /* 0x000fe400078f08ff */
[----:B------:R-:W-:-:S02]  /*0e10*/  PLOP3.LUT P3, PT, P0, P3, PT, 0x80, 0x0 ;  /* 0x000000000000781c */ /* 0x000fc40000767070 */
[-C--:B------:R-:W-:Y:S02]  /*0e20*/  ISETP.GE.AND P0, PT, R104, R8.reuse, PT ;  /* 0x000000086800720c */ /* 0x080fe40003f06270 */
[----:B------:R-:W-:Y:S02]  /*0e30*/  SHF.R.S32.HI R24, RZ, 0x1f, R31 ;  /* 0x0000001fff187819 */ /* 0x000fe4000001141f */
[----:B------:R-:W-:Y:S02]  /*0e40*/  SEL R20, RZ, 0x1, !P0 ;  /* 0x00000001ff147807 */ /* 0x000fe40004000000 */
[----:B------:R-:W-:Y:S02]  /*0e50*/  ISETP.GE.AND P0, PT, R103, R8, PT ;  /* 0x000000086700720c */ /* 0x000fe40003f06270 */
[----:B------:R-:W-:Y:S02]  /*0e60*/  LOP3.LUT R20, R20, UR14, RZ, 0xfc, !PT ;  /* 0x0000000e14147c12 */ /* 0x000fe4000f8efcff */
[----:B------:R-:W-:-:S02]  /*0e70*/  SEL R19, RZ, 0x1, !P0 ;  /* 0x00000001ff137807 */ /* 0x000fc40004000000 */
[-C--:B------:R-:W-:Y:S02]  /*0e80*/  ISETP.GE.AND P0, PT, R102, R8.reuse, PT ;  /* 0x000000086600720c */ /* 0x080fe40003f06270 */
[----:B------:R-:W-:Y:S02]  /*0e90*/  LOP3.LUT R19, R19, UR14, RZ, 0xfc, !PT ;  /* 0x0000000e13137c12 */ /* 0x000fe4000f8efcff */
[----:B------:R-:W-:Y:S02]  /*0ea0*/  SEL R9, RZ, 0x1, !P0 ;  /* 0x00000001ff097807 */ /* 0x000fe40004000000 */
[----:B------:R-:W-:Y:S02]  /*0eb0*/  ISETP.GE.AND P0, PT, R101, R8, PT ;  /* 0x000000086500720c */ /* 0x000fe40003f06270 */
[----:B------:R-:W-:Y:S02]  /*0ec0*/  LOP3.LUT R9, R9, UR14, RZ, 0xfc, !PT ;  /* 0x0000000e09097c12 */ /* 0x000fe4000f8efcff */
[----:B------:R-:W-:-:S02]  /*0ed0*/  SEL R8, RZ, 0x1, !P0 ;  /* 0x00000001ff087807 */ /* 0x000fc40004000000 */
[----:B------:R-:W-:Y:S02]  /*0ee0*/  ISETP.NE.AND P0, PT, R21, RZ, PT ;  /* 0x000000ff1500720c */ /* 0x000fe40003f05270 */
[----:B------:R-:W-:Y:S02]  /*0ef0*/  LOP3.LUT R8, R8, UR14, RZ, 0xfc, !PT ;  /* 0x0000000e08087c12 */ /* 0x000fe4000f8efcff */
[----:B------:R-:W-:Y:S02]  /*0f00*/  PRMT R20, R20, 0x9910, RZ ;  /* 0x0000991014147816 */ /* 0x000fe400000000ff */
[----:B------:R-:W-:Y:S02]  /*0f10*/  PRMT R9, R9, 0x9910, RZ ;  /* 0x0000991009097816 */ /* 0x000fe400000000ff */
[----:B------:R-:W-:Y:S02]  /*0f20*/  PRMT R19, R19, 0x9910, RZ ;  /* 0x0000991013137816 */ /* 0x000fe400000000ff */
[----:B------:R-:W-:-:S02]  /*0f30*/  PRMT R8, R8, 0x9910, RZ ;  /* 0x0000991008087816 */ /* 0x000fc400000000ff */
[----:B------:R-:W-:Y:S02]  /*0f40*/  ISETP.NE.AND P0, PT, R20, RZ, P0 ;  /* 0x000000ff1400720c */ /* 0x000fe40000705270 */
[----:B------:R-:W-:Y:S02]  /*0f50*/  ISETP.NE.AND P2, PT, R9, RZ, P2 ;  /* 0x000000ff0900720c */ /* 0x000fe40001745270 */
[----:B------:R-:W-:Y:S01]  /*0f60*/  ISETP.NE.AND P1, PT, R19, RZ, P1 ;  /* 0x000000ff1300720c */ /* 0x000fe20000f25270 */
[----:B------:R-:W-:Y:S01]  /*0f70*/  VIADD R19, R18, 0x20 ;  /* 0x0000002012137836 */ /* 0x000fe20000000000 */
[----:B------:R-:W-:Y:S01]  /*0f80*/  ISETP.NE.AND P3, PT, R8, RZ, P3 ;  /* 0x000000ff0800720c */ /* 0x000fe20001f65270 */
[----:B------:R-:W-:Y:S01]  /*0f90*/  VIADD R8, R84, 0x20 ;  /* 0x0000002054087836 */ /* 0x000fe20000000000 */
[----:B------:R-:W-:Y:S02]  /*0fa0*/  SEL R9, RZ, 0x1, !P0 ;  /* 0x00000001ff097807 */ /* 0x000fe40004000000 */
[----:B------:R-:W-:-:S02]  /*0fb0*/  LEA.HI R24, R24, R31, RZ, 0x3 ;  /* 0x0000001f18187211 */ /* 0x000fc400078f18ff */
[----:B------:R-:W-:Y:S02]  /*0fc0*/  P2R R9, PR, R9, 0xf ;  /* 0x0000000f09097803 */ /* 0x000fe40000000000 */
[----:B------:R-:W-:Y:S02]  /*0fd0*/  ISETP.GE.AND P3, PT, R25, UR6, PT ;  /* 0x0000000619007c0c */ /* 0x000fe4000bf66270 */
[----:B------:R-:W-:Y:S02]  /*0fe0*/  ISETP.GE.AND P1, PT, R13, UR6, PT ;  /* 0x000000060d007c0c */ /* 0x000fe4000bf26270 */
[----:B------:R-:W-:Y:S02]  /*0ff0*/  ISETP.LT.AND P0, PT, R8, UR18, !P3 ;  /* 0x0000001208007c0c */ /* 0x000fe4000df01270 */
[----:B------:R-:W-:Y:S02]  /*1000*/  ISETP.GE.AND P2, PT, R12, UR6, PT ;  /* 0x000000060c007c0c */ /* 0x000fe4000bf46270 */
[----:B------:R-:W-:-:S02]  /*1010*/  ISETP.GE.AND P3, PT, R3, UR6, PT ;  /* 0x0000000603007c0c */ /* 0x000fc4000bf66270 */
[----:B------:R-:W-:Y:S02]  /*1020*/  SEL R3, RZ, 0x1, !P0 ;  /* 0x00000001ff037807 */ /* 0x000fe40004000000 */
[C---:B------:R-:W-:Y:S02]  /*1030*/  ISETP.LT.AND P1, PT, R8.reuse, UR18, !P1 ;  /* 0x0000001208007c0c */ /* 0x040fe4000cf21270 */
[C---:B------:R-:W-:Y:S02]  /*1040*/  ISETP.LT.AND P2, PT, R8.reuse, UR18, !P2 ;  /* 0x0000001208007c0c */ /* 0x040fe4000d741270 */
[----:B------:R-:W-:Y:S02]  /*1050*/  ISETP.LT.AND P3, PT, R8, UR18, !P3 ;  /* 0x0000001208007c0c */ /* 0x000fe4000df61270 */
[----:B------:R-:W-:Y:S02]  /*1060*/  P2R R12, PR, RZ, 0x40 ;  /* 0x00000040ff0c7803 */ /* 0x000fe40000000000 */
[----:B------:R-:W-:-:S02]  /*1070*/  P2R R3, PR, R3, 0xf ;  /* 0x0000000f03037803 */ /* 0x000fc40000000000 */
[----:B------:R-:W-:Y:S02]  /*1080*/  ISETP.NE.AND P2, PT, R108, RZ, PT ;  /* 0x000000ff6c00720c */ /* 0x000fe40003f45270 */
[----:B------:R-:W-:Y:S02]  /*1090*/  ISETP.NE.AND P3, PT, RZ, UR14, PT ;  /* 0x0000000eff007c0c */ /* 0x000fe4000bf65270 */
[C---:B------:R-:W-:Y:S02]  /*10a0*/  ISETP.LT.AND P1, PT, R19.reuse, UR18, !P2 ;  /* 0x0000001213007c0c */ /* 0x040fe4000d721270 */
[C---:B------:R-:W-:Y:S02]  /*10b0*/  ISETP.GE.OR P0, PT, R19.reuse, R104, !P3 ;  /* 0x000000681300720c */ /* 0x040fe40005f06670 */
[----:B------:R-:W-:Y:S02]  /*10c0*/  ISETP.GE.OR P2, PT, R19, R102, !P3 ;  /* 0x000000661300720c */ /* 0x000fe40005f46670 */
[----:B------:R-:W-:-:S02]  /*10d0*/  PLOP3.LUT P1, PT, P1, P0, PT, 0x80, 0x0 ;  /* 0x000000000000781c */ /* 0x000fc40000f21070 */
[C---:B------:R-:W-:Y:S02]  /*10e0*/  ISETP.LT.AND P0, PT, R19.reuse, UR18, !P6 ;  /* 0x0000001213007c0c */ /* 0x040fe4000f701270 */
[----:B------:R-:W-:Y:S02]  /*10f0*/  P2R R13, PR, RZ, 0x2 ;  /* 0x00000002ff0d7803 */ /* 0x000fe40000000000 */
[C---:B------:R-:W-:Y:S02]  /*1100*/  ISETP.GE.OR P1, PT, R19.reuse, R103, !P3 ;  /* 0x000000671300720c */ /* 0x040fe40005f26670 */
[C---:B------:R-:W-:Y:S02]  /*1110*/  ISETP.GE.OR P3, PT, R19.reuse, R101, !P3 ;  /* 0x000000651300720c */ /* 0x040fe40005f66670 */
[----:B------:R-:W-:Y:S02]  /*1120*/  PLOP3.LUT P1, PT, P0, P1, PT, 0x80, 0x0 ;  /* 0x000000000000781c */ /* 0x000fe40000723070 */
[----:B------:R-:W-:-:S02]  /*1130*/  ISETP.LT.AND P0, PT, R19, UR18, !P5 ;  /* 0x0000001213007c0c */ /* 0x000fc4000ef01270 */
[----:B------:R-:W-:Y:S02]  /*1140*/  ISETP.NE.AND P6, PT, R13, RZ, PT ;  /* 0x000000ff0d00720c */ /* 0x000fe40003fc5270 */
[----:B------:R-:W-:Y:S02]  /*1150*/  PLOP3.LUT P2, PT, P0, P2, PT, 0x80, 0x0 ;  /* 0x000000000000781c */ /* 0x000fe40000745070 */
[----:B------:R-:W-:Y:S02]  /*1160*/  ISETP.LT.AND P0, PT, R19, UR18, !P4 ;  /* 0x0000001213007c0c */ /* 0x000fe4000e701270 */
[----:B------:R-:W-:Y:S02]  /*1170*/  P2R R13, PR, RZ, 0x20 ;  /* 0x00000020ff0d7803 */ /* 0x000fe40000000000 */
[----:B------:R-:W-:Y:S02]  /*1180*/  PLOP3.LUT P3, PT, P0, P3, PT, 0x80, 0x0 ;  /* 0x000000000000781c */ /* 0x000fe40000767070 */
[----:B------:R-:W-:-:S04]  /*1190*/  ISETP.GE.AND P0, PT, R104, R19, PT ;  /* 0x000000136800720c */ /* 0x000fc80003f06270 */
[----:B------:R-:W-:Y:S02]  /*11a0*/  SEL R22, RZ, 0x1, !P0 ;  /* 0x00000001ff167807 */ /* 0x000fe40004000000 */
[-C--:B------:R-:W-:Y:S02]  /*11b0*/  ISETP.GE.AND P0, PT, R103, R19.reuse, PT ;  /* 0x000000136700720c */ /* 0x080fe40003f06270 */
[----:B------:R-:W-:Y:S02]  /*11c0*/  LOP3.LUT R22, R22, UR14, RZ, 0xfc, !PT ;  /* 0x0000000e16167c12 */ /* 0x000fe4000f8efcff */
[----:B------:R-:W-:Y:S02]  /*11d0*/  SEL R21, RZ, 0x1, !P0 ;  /* 0x00000001ff157807 */ /* 0x000fe40004000000 */
[----:B------:R-:W-:Y:S02]  /*11e0*/  ISETP.GE.AND P0, PT, R102, R19, PT ;  /* 0x000000136600720c */ /* 0x000fe40003f06270 */
[----:B------:R-:W-:-:S02]  /*11f0*/  LOP3.LUT R21, R21, UR14, RZ, 0xfc, !PT ;  /* 0x0000000e15157c12 */ /* 0x000fc4000f8efcff */
[----:B------:R-:W-:Y:S02]  /*1200*/  SEL R20, RZ, 0x1, !P0 ;  /* 0x00000001ff147807 */ /* 0x000fe40004000000 */
[----:B------:R-:W-:Y:S02]  /*1210*/  ISETP.GE.AND P0, PT, R101, R19, PT ;  /* 0x000000136500720c */ /* 0x000fe40003f06270 */
[----:B------:R-:W-:Y:S02]  /*1220*/  LOP3.LUT R20, R20, UR14, RZ, 0xfc, !PT ;  /* 0x0000000e14147c12 */ /* 0x000fe4000f8efcff */
[----:B------:R-:W-:Y:S02]  /*1230*/  SEL R19, RZ, 0x1, !P0 ;  /* 0x00000001ff137807 */ /* 0x000fe40004000000 */
[----:B------:R-:W-:Y:S02]  /*1240*/  PRMT R22, R22, 0x9910, RZ ;  /* 0x0000991016167816 */ /* 0x000fe400000000ff */
[----:B------:R-:W-:-:S02]  /*1250*/  LOP3.LUT R19, R19, UR14, RZ, 0xfc, !PT ;  /* 0x0000000e13137c12 */ /* 0x000fc4000f8efcff */
[----:B------:R-:W-:Y:S02]  /*1260*/  PRMT R21, R21, 0x9910, RZ ;  /* 0x0000991015157816 */ /* 0x000fe400000000ff */
[----:B------:R-:W-:Y:S02]  /*1270*/  PRMT R19, R19, 0x9910, RZ ;  /* 0x0000991013137816 */ /* 0x000fe400000000ff */
[----:B------:R-:W-:Y:S02]  /*1280*/  PRMT R20, R20, 0x9910, RZ ;  /* 0x0000991014147816 */ /* 0x000fe400000000ff */
[----:B------:R-:W-:Y:S02]  /*1290*/  ISETP.NE.AND P3, PT, R19, RZ, P3 ;  /* 0x000000ff1300720c */ /* 0x000fe40001f65270 */
[----:B------:R-:W-:Y:S02]  /*12a0*/  SHF.R.S32.HI R19, RZ, 0x1f, R18 ;  /* 0x0000001fff137819 */ /* 0x000fe40000011412 */
[----:B------:R-:W-:-:S02]  /*12b0*/  ISETP.NE.AND P0, PT, R22, RZ, P6 ;  /* 0x000000ff1600720c */ /* 0x000fc40003705270 */
[----:B------:R-:W-:Y:S01]  /*12c0*/  ISETP.NE.AND P1, PT, R21, RZ, P1 ;  /* 0x000000ff1500720c */ /* 0x000fe20000f25270 */
[----:B------:R-:W-:Y:S01]  /*12d0*/  IMAD R19, R19, UR4, RZ ;  /* 0x0000000413137c24 */ /* 0x000fe2000f8e02ff */
[----:B------:R-:W-:Y:S02]  /*12e0*/  ISETP.NE.AND P2, PT, R20, RZ, P2 ;  /* 0x000000ff1400720c */ /* 0x000fe40001745270 */
[----:B------:R-:W-:Y:S01]  /*12f0*/  SEL R118, RZ, 0x1, !P0 ;  /* 0x00000001ff767807 */ /* 0x000fe20004000000 */
[----:B------:R-:W-:Y:S01]  /*1300*/  IMAD R19, R18, UR5, R19 ;  /* 0x0000000512137c24 */ /* 0x000fe2000f8e0213 */
[----:B------:R-:W-:Y:S01]  /*1310*/  ULDC.64 UR4, c[0x0][0x278] ;  /* 0x00009e0000047ab9 */ /* 0x000fe20000000a00 */
[----:B------:R-:W-:Y:S01]  /*1320*/  SHF.R.S32.HI R20, RZ, 0x1f, R25 ;  /* 0x0000001fff147819 */ /* 0x000fe20000011419 */
[----:B------:R-:W-:Y:S01]  /*1330*/  UIADD3 UR12, UP1, UR8, -UR4, URZ ;  /* 0x80000004080c7290 */ /* 0x000fe2000ff3e03f */
[----:B------:R-:W-:Y:S01]  /*1340*/  P2R R118, PR, R118, 0xf ;  /* 0x0000000f76767803 */ /* 0x000fe20000000000 */
[----:B------:R-:W-:Y:S01]  /*1350*/  IMAD.IADD R18, R27, 0x1, R19 ;  /* 0x000000011b127824 */ /* 0x000fe200078e0213 */
[----:B----4-:R-:W-:Y:S01]  /*1360*/  LEA R6, P0, R26, R6, 0x3 ;  /* 0x000000061a067211 */ /* 0x010fe200078018ff */
[----:B------:R-:W-:-:S03]  /*1370*/  UIADD3 UR12, UP0, UR12, UR8, URZ ;  /* 0x000000080c0c7290 */ /* 0x000fc6000ff1e03f */
[----:B------:R-:W-:Y:S01]  /*1380*/  LEA.HI.X R7, R26, R7, R18, 0x3, P0 ;  /* 0x000000071a077211 */ /* 0x000fe200000f1c12 */
[----:B------:R-:W-:Y:S01]  /*1390*/  UIADD3.X UR11, UR9, UR9, ~UR5, UP0, UP1 ;  /* 0x00000009090b7290 */ /* 0x000fe200087e2c05 */
[----:B------:R-:W-:Y:S01]  /*13a0*/  LOP3.LUT R26, R28, 0x1ffffffe, RZ, 0xc0, !PT ;  /* 0x1ffffffe1c1a7812 */ /* 0x000fe200078ec0ff */
[----:B------:R-:W-:Y:S01]  /*13b0*/  IMAD.U32 R19, RZ, RZ, UR12 ;  /* 0x0000000cff137e24 */ /* 0x000fe2000f8e00ff */
[----:B------:R-:W-:Y:S02]  /*13c0*/  ULDC.64 UR12, c[0x0][0x240] ;  /* 0x00009000000c7ab9 */ /* 0x000fe40000000a00 */
[----:B------:R-:W-:Y:S01]  /*13d0*/  UIADD3 UR26, UP1, UR12, UR12, URZ ;  /* 0x0000000c0c1a7290 */ /* 0x000fe2000ff3e03f */
[----:B------:R-:W-:Y:S01]  /*13e0*/  IMAD.U32 R123, RZ, RZ, UR11 ;  /* 0x0000000bff7b7e24 */ /* 0x000fe2000f8e00ff */
[----:B------:R-:W-:Y:S01]  /*13f0*/  IADD3 R124, P1, P0, R6, UR4, R19 ;  /* 0x00000004067c7c10 */ /* 0x000fe2000f83e013 */
[----:B------:R-:W-:Y:S01]  /*1400*/  IMAD.IADD R26, R31, 0x1, -R26 ;  /* 0x000000011f1a7824 */ /* 0x000fe200078e0a1a */
[----:B------:R-:W-:Y:S01]  /*1410*/  ULDC.64 UR10, c[0x0][0x248] ;  /* 0x00009200000a7ab9 */ /* 0x000fe20000000a00 */
[----:B------:R-:W-:Y:S01]  /*1420*/  UIADD3.X UR25, UR13, UR13, URZ, UP1, !UPT ;  /* 0x0000000d0d197290 */ /* 0x000fe20008ffe43f */
[----:B------:R-:W-:Y:S01]  /*1430*/  IADD3.X R123, R7, UR5, R123, P1, P0 ;  /* 0x00000005077b7c10 */ /* 0x000fe20008fe047b */
[----:B------:R-:W-:Y:S01]  /*1440*/  ULDC.64 UR4, c[0x0][0x230] ;  /* 0x00008c0000047ab9 */ /* 0x000fe20000000a00 */
[----:B------:R-:W-:Y:S01]  /*1450*/  ISETP.NE.AND P1, PT, RZ, UR29, PT ;  /* 0x0000001dff007c0c */ /* 0x000fe2000bf25270 */
[----:B------:R-:W-:Y:S01]  /*1460*/  IMAD.WIDE.U32 R22, R25, UR4, R84 ;  /* 0x0000000419167c25 */ /* 0x000fe2000f8e0054 */
[----:B------:R-:W-:-:S02]  /*1470*/  UIADD3 UR26, UP2, UP1, UR26, UR26, UR26 ;  /* 0x0000001a1a1a7290 */ /* 0x000fc4000f95e01a */
[----:B------:R-:W-:Y:S01]  /*1480*/  SEL R14, R14, RZ, P1 ;  /* 0x000000ff0e0e7207 */ /* 0x000fe20000800000 */
[----:B------:R-:W-:Y:S01]  /*1490*/  IMAD R20, R20, UR4, RZ ;  /* 0x0000000414147c24 */ /* 0x000fe2000f8e02ff */
[----:B------:R-:W-:Y:S01]  /*14a0*/  LEA R18, P0, R22, R4, 0x3 ;  /* 0x0000000416127211 */ /* 0x000fe200078018ff */
[C---:B------:R-:W-:Y:S01]  /*14b0*/  VIADD R4, R25.reuse, 0x8 ;  /* 0x0000000819047836 */ /* 0x040fe20000000000 */
[----:B------:R-:W-:Y:S01]  /*14c0*/  UMOV UR4, 0x400 ;  /* 0x0000040000047882 */ /* 0x000fe20000000000 */
[----:B------:R-:W-:Y:S01]  /*14d0*/  IMAD R20, R25, UR5, R20 ;  /* 0x0000000519147c24 */ /* 0x000fe2000f8e0214 */
[----:B------:R-:W-:Y:S02]  /*14e0*/  UIADD3.X UR25, UR25, UR25, UR25, UP2, UP1 ;  /* 0x0000001919197290 */ /* 0x000fe400097e2419 */
[----:B------:R-:W-:Y:S01]  /*14f0*/  ISETP.GE.AND P5, PT, R4, UR6, PT ;  /* 0x0000000604007c0c */ /* 0x000fe2000bfa6270 */
[----:B------:R-:W-:Y:S02]  /*1500*/  IMAD.IADD R20, R23, 0x1, R20 ;  /* 0x0000000117147824 */ /* 0x000fe400078e0214 */
[----:B------:R-:W-:Y:S01]  /*1510*/  VIADD R4, R25, 0xa ;  /* 0x0000000a19047836 */ /* 0x000fe20000000000 */
[----:B------:R-:W-:-:S02]  /*1520*/  P2R R112, PR, RZ, 0x20 ;  /* 0x00000020ff707803 */ /* 0x000fc40000000000 */
[----:B------:R-:W-:Y:S02]  /*1530*/  LEA.HI.X R19, R22, R5, R20, 0x3, P0 ;  /* 0x0000000516137211 */ /* 0x000fe400000f1c14 */
[----:B------:R-:W-:Y:S01]  /*1540*/  ISETP.GE.AND P6, PT, R4, UR6, PT ;  /* 0x0000000604007c0c */ /* 0x000fe2000bfc6270 */
[C---:B------:R-:W-:Y:S01]  /*1550*/  VIADD R4, R25.reuse, 0xc ;  /* 0x0000000c19047836 */ /* 0x040fe20000000000 */
[----:B------:R-:W-:Y:S01]  /*1560*/  SHF.R.S32.HI R5, RZ, 0x1f, R16 ;  /* 0x0000001fff057819 */ /* 0x000fe20000011410 */
[----:B------:R-:W-:Y:S01]  /*1570*/  VIADD R25, R25, 0xe ;  /* 0x0000000e19197836 */ /* 0x000fe20000000000 */
[----:B------:R-:W-:Y:S02]  /*1580*/  ISETP.LT.AND P0, PT, R84, UR18, !P5 ;  /* 0x0000001254007c0c */ /* 0x000fe4000ef01270 */
[----:B------:R-:W-:Y:S02]  /*1590*/  LEA.HI R29, R5, R16, RZ, 0x2 ;  /* 0x00000010051d7211 */ /* 0x000fe400078f10ff */
[----:B------:R-:W-:-:S02]  /*15a0*/  ISETP.GE.AND P3, PT, R25, UR6, PT ;  /* 0x0000000619007c0c */ /* 0x000fc4000bf66270 */
[----:B------:R-:W-:Y:S02]  /*15b0*/  SHF.R.S32.HI R25, RZ, 0x2, R29 ;  /* 0x00000002ff197819 */ /* 0x000fe4000001141d */
[----:B------:R-:W-:Y:S01]  /*15c0*/  ISETP.GE.AND P2, PT, R4, UR6, PT ;  /* 0x0000000604007c0c */ /* 0x000fe2000bf46270 */
[----:B------:R-:W2:Y:S01]  /*15d0*/  S2UR UR6, SR_CgaCtaId ;  /* 0x00000000000679c3 */ /* 0x000ea20000008800 */
[----:B------:R-:W-:Y:S02]  /*15e0*/  LOP3.LUT R4, R25, 0x2, RZ, 0xc0, !PT ;  /* 0x0000000219047812 */ /* 0x000fe400078ec0ff */
[----:B------:R-:W-:Y:S02]  /*15f0*/  LOP3.LUT R27, R29, 0x7ffffffc, RZ, 0xc0, !PT ;  /* 0x7ffffffc1d1b7812 */ /* 0x000fe400078ec0ff */
[----:B------:R-:W-:Y:S01]  /*1600*/  LOP3.LUT R25, R25, 0x1, RZ, 0xc0, !PT ;  /* 0x0000000119197812 */ /* 0x000fe200078ec0ff */
[----:B------:R-:W-:Y:S01]  /*1610*/  IMAD.SHL.U32 R4, R4, 0x4, RZ ;  /* 0x0000000404047824 */ /* 0x000fe200078e00ff */
[----:B------:R-:W-:Y:S01]  /*1620*/  SEL R23, RZ, 0x100, !P0 ;  /* 0x00000100ff177807 */ /* 0x000fe20004000000 */
[----:B------:R-:W-:Y:S01]  /*1630*/  IMAD.IADD R27, R16, 0x1, -R27 ;  /* 0x00000001101b7824 */ /* 0x000fe200078e0a1b */
[----:B------:R-:W-:-:S02]  /*1640*/  ISETP.LT.AND P0, PT, R84, UR18, !P6 ;  /* 0x0000001254007c0c */ /* 0x000fc4000f701270 */
[----:B------:R-:W-:Y:S01]  /*1650*/  LOP3.LUT R4, R4, 0xfffffffc, R25, 0xe2, !PT ;  /* 0xfffffffc04047812 */ /* 0x000fe200078ee219 */
[----:B------:R-:W-:Y:S01]  /*1660*/  IMAD.SHL.U32 R27, R27, 0x2, RZ ;  /* 0x000000021b1b7824 */ /* 0x000fe200078e00ff */
[--C-:B------:R-:W-:Y:S02]  /*1670*/  SHF.R.S32.HI R25, RZ, 0x1, R28.reuse ;  /* 0x00000001ff197819 */ /* 0x100fe4000001141c */
[----:B------:R-:W-:Y:S02]  /*1680*/  SHF.R.S32.HI R28, RZ, 0x1f, R28 ;  /* 0x0000001fff1c7819 */ /* 0x000fe4000001141c */
[----:B------:R-:W-:Y:S02]  /*1690*/  SEL R22, RZ, 0x200, !P0 ;  /* 0x00000200ff167807 */ /* 0x000fe40004000000 */
[----:B------:R-:W-:Y:S02]  /*16a0*/  LEA.HI R28, R28, R25, RZ, 0x2 ;  /* 0x000000191c1c7211 */ /* 0x000fe400078f10ff */
[----:B------:R-:W-:-:S02]  /*16b0*/  ISETP.LT.AND P0, PT, R84, UR18, !P2 ;  /* 0x0000001254007c0c */ /* 0x000fc4000d701270 */
[----:B------:R-:W-:Y:S01]  /*16c0*/  LEA.HI.SX32 R27, R24, R27, 0x1d ;  /* 0x0000001b181b7211 */ /* 0x000fe200078feaff */
[----:B--2---:R-:W-:Y:S01]  /*16d0*/  ULEA UR6, UR6, UR4, 0x18 ;  /* 0x0000000406067291 */ /* 0x004fe2000f8ec03f */
[----:B------:R-:W-:Y:S02]  /*16e0*/  LOP3.LUT R24, R29, 0xfffffffc, RZ, 0xc0, !PT ;  /* 0xfffffffc1d187812 */ /* 0x000fe400078ec0ff */
[----:B------:R-:W-:Y:S01]  /*16f0*/  LOP3.LUT R28, R28, 0x1fffffc, RZ, 0xc0, !PT ;  /* 0x01fffffc1c1c7812 */ /* 0x000fe200078ec0ff */
[----:B------:R-:W-:Y:S01]  /*1700*/  IMAD R27, R26, 0x8, R27 ;  /* 0x000000081a1b7824 */ /* 0x000fe200078e021b */
[----:B------:R-:W-:Y:S01]  /*1710*/  SEL R21, RZ, 0x400, !P0 ;  /* 0x00000400ff157807 */ /* 0x000fe20004000000 */
[----:B------:R-:W-:Y:S01]  /*1720*/  ULDC.64 UR4, c[0x0][0x250] ;  /* 0x0000940000047ab9 */ /* 0x000fe20000000a00 */
[----:B------:R-:W-:Y:S01]  /*1730*/  ISETP.LT.AND P0, PT, R84, UR18, !P3 ;  /* 0x0000001254007c0c */ /* 0x000fe2000df01270 */
[----:B------:R-:W-:Y:S01]  /*1740*/  UIADD3 UR28, UP0, UR10, -UR4, URZ ;  /* 0x800000040a1c7290 */ /* 0x000fe2000ff1e03f */
[----:B------:R-:W-:-:S02]  /*1750*/  IADD3 R25, R24, R25, -R28 ;  /* 0x0000001918197210 */ /* 0x000fc40007ffe81c */
[----:B------:R-:W-:Y:S02]  /*1760*/  CS2R R28, SRZ ;  /* 0x00000000001c7805 */ /* 0x000fe4000001ff00 */
[----:B------:R-:W-:Y:S01]  /*1770*/  SEL R20, RZ, 0x800, !P0 ;  /* 0x00000800ff147807 */ /* 0x000fe20004000000 */
[----:B------:R-:W-:Y:S01]  /*1780*/  UIADD3.X UR27, UR11, ~UR5, URZ, UP0, !UPT ;  /* 0x800000050b1b7290 */ /* 0x000fe200087fe43f */
[----:B------:R-:W-:Y:S01]  /*1790*/  LOP3.LUT R17, R22, R23, R17, 0xfe, !PT ;  /* 0x0000001716117212 */ /* 0x000fe200078efe11 */
[----:B------:R-:W-:Y:S01]  /*17a0*/  IMAD R25, R25, 0x80, R30 ;  /* 0x0000008019197824 */ /* 0x000fe200078e021e */
[----:B------:R-:W-:Y:S01]  /*17b0*/  LOP3.LUT R4, R4, R27, RZ, 0x3c, !PT ;  /* 0x0000001b04047212 */ /* 0x000fe200078e3cff */
[----:B------:R-:W-:Y:S01]  /*17c0*/  UIADD3 UR26, UP1, UP0, UR28, UR12, UR26 ;  /* 0x0000000c1c1a7290 */ /* 0x000fe2000f83e01a */
[----:B------:R-:W-:Y:S02]  /*17d0*/  LOP3.LUT R17, R20, R21, R17, 0xfe, !PT ;  /* 0x0000001514117212 */ /* 0x000fe400078efe11 */
[----:B------:R-:W-:-:S02]  /*17e0*/  CS2R R30, SRZ ;  /* 0x00000000001e7805 */ /* 0x000fc4000001ff00 */
[----:B------:R-:W-:Y:S01]  /*17f0*/  IADD3 R32, P0, R18, UR12, RZ ;  /* 0x0000000c12207c10 */ /* 0x000fe2000ff1e0ff */
[----:B------:R-:W-:Y:S01]  /*1800*/  IMAD.IADD R25, R4, 0x1, R25 ;  /* 0x0000000104197824 */ /* 0x000fe200078e0219 */
[----:B------:R-:W-:Y:S01]  /*1810*/  SEL R4, R17, RZ, P1 ;  /* 0x000000ff11047207 */ /* 0x000fe20000800000 */
[----:B------:R-:W-:Y:S01]  /*1820*/  UIADD3.X UR25, UR27, UR13, UR25, UP1, UP0 ;  /* 0x0000000d1b197290 */ /* 0x000fe20008fe0419 */
[----:B------:R-:W-:Y:S01]  /*1830*/  IADD3.X R33, R19, UR13, RZ, P0, !PT ;  /* 0x0000000d13217c10 */ /* 0x000fe200087fe4ff */
[----:B------:R-:W-:Y:S01]  /*1840*/  IMAD.SHL.U32 R106, R25, 0x8, RZ ;  /* 0x00000008196a7824 */ /* 0x000fe200078e00ff */
[C---:B------:R-:W-:Y:S01]  /*1850*/  LOP3.LUT R21, R4.reuse, 0x100, RZ, 0xc0, !PT ;  /* 0x0000010004157812 */ /* 0x040fe200078ec0ff */
[----:B------:R-:W-:Y:S01]  /*1860*/  IMAD.SHL.U32 R20, R4, 0x8, RZ ;  /* 0x0000000804147824 */ /* 0x000fe200078e00ff */
[----:B------:R-:W-:Y:S01]  /*1870*/  LEA.HI R5, R5, R16, RZ, 0x3 ;  /* 0x0000001005057211 */ /* 0x000fe200078f18ff */
[----:B------:R-:W-:Y:S01]  /*1880*/  VIADD R17, R106, UR6 ;  /* 0x000000066a117c36 */ /* 0x000fe20008000000 */
[----:B------:R-:W-:Y:S01]  /*1890*/  SHF.R.U32.HI R21, RZ, 0x5, R21 ;  /* 0x00000005ff157819 */ /* 0x000fe20000011615 */
[----:B------:R-:W-:Y:S01]  /*18a0*/  UIADD3 UR26, UP0, UR26, UR4, URZ ;  /* 0x000000041a1a7290 */ /* 0x000fe2000ff1e03f */
[----:B------:R-:W-:Y:S01]  /*18b0*/  LOP3.LUT P0, RZ, R20, 0x8, RZ, 0xc0, !PT ;  /* 0x0000000814ff7812 */ /* 0x000fe2000780c0ff */
[----:B------:R-:W-:Y:S01]  /*18c0*/  IMAD.SHL.U32 R20, R4, 0x4, RZ ;  /* 0x0000000404147824 */ /* 0x000fe200078e00ff */
[----:B------:R-:W-:Y:S01]  /*18d0*/  LOP3.LUT R105, R106, 0x8, RZ, 0x3c, !PT ;  /* 0x000000086a697812 */ /* 0x000fe200078e3cff */
[----:B------:R-:W-:Y:S01]  /*18e0*/  UIADD3.X UR25, UR25, UR5, URZ, UP0, !UPT ;  /* 0x0000000519197290 */ /* 0x000fe200087fe43f */
[----:B------:R-:W-:Y:S01]  /*18f0*/  SHF.R.U32.HI R5, RZ, 0x3, R5 ;  /* 0x00000003ff057819 */ /* 0x000fe20000011605 */
[----:B------:R-:W-:Y:S01]  /*1900*/  UISETP.NE.AND UP0, UPT, UR29, 0x1, UPT ;  /* 0x000000011d00788c */ /* 0x000fe2000bf05270 */
[----:B------:R-:W-:-:S02]  /*1910*/  P2R R111, PR, RZ, 0x40 ;  /* 0x00000040ff6f7803 */ /* 0x000fc40000000000 */
[----:B------:R-:W-:Y:S02]  /*1920*/  P2R R110, PR, RZ, 0x4 ;  /* 0x00000004ff6e7803 */ /* 0x000fe40000000000 */
[----:B------:R-:W-:-:S03]  /*1930*/  P2R R109, PR, RZ, 0x8 ;  /* 0x00000008ff6d7803 */ /* 0x000fc60000000000 */
[----:B------:R-:W-:Y:S01]  /*1940*/  @!PT LDS RZ, [RZ] ;  /* 0x00000000fffff984 */ /* 0x000fe20000000800 */
[----:B------:R-:W-:Y:S01]  /*1950*/  @!PT LDS RZ, [RZ] ;  /* 0x00000000fffff984 */ /* 0x000fe20000000800 */
[----:B------:R-:W-:Y:S01]  /*1960*/  @!PT LDS RZ, [RZ] ;  /* 0x00000000fffff984 */ /* 0x000fe20000000800 */
[----:B------:R-:W-:Y:S01]  /*1970*/  LDGSTS.E.LTC128B.64 [R17], desc[UR22][R18.64], P0 ;  /* 0x0000000012117fae */ /* 0x000fe20008121b56 */
[----:B------:R-:W-:Y:S01]  /*1980*/  LOP3.LUT P0, RZ, R20, 0x8, RZ, 0xc0, !PT ;  /* 0x0000000814ff7812 */ /* 0x000fe2000780c0ff */
[----:B------:R-:W-:-:S12]  /*1990*/  IMAD.SHL.U32 R20, R4, 0x2, RZ ;  /* 0x0000000204147824 */ /* 0x000fd800078e00ff */
[----:B------:R2:W-:Y:S01]  /*19a0*/  LDGSTS.E.LTC128B.64 [R17+0x400], desc[UR22][R32.64], P0 ;  /* 0x0040000020117fae */ /* 0x0005e20008121b56 */
[----:B------:R-:W-:-:S04]  /*19b0*/  IADD3 R22, P0, R32, UR12, RZ ;  /* 0x0000000c20167c10 */ /* 0x000fc8000ff1e0ff */
[----:B------:R-:W-:Y:S02]  /*19c0*/  IADD3.X R23, R33, UR13, RZ, P0, !PT ;  /* 0x0000000d21177c10 */ /* 0x000fe400087fe4ff */
[----:B------:R-:W-:-:S04]  /*19d0*/  IADD3 R26, P0, R22, UR12, RZ ;  /* 0x0000000c161a7c10 */ /* 0x000fc8000ff1e0ff */
[----:B------:R-:W-:Y:S02]  /*19e0*/  IADD3.X R27, R23, UR13, RZ, P0, !PT ;  /* 0x0000000d171b7c10 */ /* 0x000fe400087fe4ff */
[----:B------:R-:W-:Y:S01]  /*19f0*/  LOP3.LUT P0, RZ, R20, 0x8, RZ, 0xc0, !PT ;  /* 0x0000000814ff7812 */ /* 0x000fe2000780c0ff */
[----:B------:R-:W-:-:S12]  /*1a00*/  VIADD R20, R105, UR6 ;  /* 0x0000000669147c36 */ /* 0x000fd80008000000 */
[----:B------:R3:W-:Y:S01]  /*1a10*/  LDGSTS.E.LTC128B.64 [R17+0x800], desc[UR22][R22.64], P0 ;  /* 0x0080000016117fae */ /* 0x0007e20008121b56 */
[----:B------:R-:W-:Y:S02]  /*1a20*/  LOP3.LUT P0, RZ, R4, 0x8, RZ, 0xc0, !PT ;  /* 0x0000000804ff7812 */ /* 0x000fe4000780c0ff */
[----:B--2---:R-:W-:-:S11]  /*1a30*/  CS2R R32, SRZ ;  /* 0x0000000000207805 */ /* 0x004fd6000001ff00 */
[----:B------:R2:W-:Y:S01]  /*1a40*/  LDGSTS.E.LTC128B.64 [R17+0xc00], desc[UR22][R26.64], P0 ;  /* 0x00c000001a117fae */ /* 0x0005e20008121b56 */
[----:B------:R-:W-:-:S04]  /*1a50*/  IADD3 R24, P0, R26, UR12, RZ ;  /* 0x0000000c1a187c10 */ /* 0x000fc8000ff1e0ff */
[----:B------:R-:W-:Y:S02]  /*1a60*/  IADD3.X R25, R27, UR13, RZ, P0, !PT ;  /* 0x0000000d1b197c10 */ /* 0x000fe400087fe4ff */
[----:B------:R-:W-:Y:S02]  /*1a70*/  ISETP.NE.U32.AND P0, PT, R21, RZ, PT ;  /* 0x000000ff1500720c */ /* 0x000fe40003f05070 */
[----:B------:R-:W-:-:S04]  /*1a80*/  LOP3.LUT R21, R4, 0x200, RZ, 0xc0, !PT ;  /* 0x0000020004157812 */ /* 0x000fc800078ec0ff */
[----:B------:R-:W-:-:S07]  /*1a90*/  SHF.R.U32.HI R21, RZ, 0x6, R21 ;  /* 0x00000006ff157819 */ /* 0x000fce0000011615 */
[----:B------:R1:W-:Y:S01]  /*1aa0*/  LDGSTS.E.LTC128B.64 [R20], desc[UR22][R24.64], P0 ;  /* 0x0000000018147fae */ /* 0x0003e20008121b56 */
[----:B---3--:R-:W-:-:S04]  /*1ab0*/  IADD3 R22, P0, R24, UR12, RZ ;  /* 0x0000000c18167c10 */ /* 0x008fc8000ff1e0ff */
[----:B------:R-:W-:Y:S02]  /*1ac0*/  IADD3.X R23, R25, UR13, RZ, P0, !PT ;  /* 0x0000000d19177c10 */ /* 0x000fe400087fe4ff */
[----:B------:R-:W-:Y:S02]  /*1ad0*/  ISETP.NE.U32.AND P0, PT, R21, RZ, PT ;  /* 0x000000ff1500720c */ /* 0x000fe40003f05070 */
[C---:B------:R-:W-:Y:S02]  /*1ae0*/  LOP3.LUT R21, R4.reuse, 0x400, RZ, 0xc0, !PT ;  /* 0x0000040004157812 */ /* 0x040fe400078ec0ff */
[----:B------:R-:W-:Y:S02]  /*1af0*/  LOP3.LUT R4, R4, 0x800, RZ, 0xc0, !PT ;  /* 0x0000080004047812 */ /* 0x000fe400078ec0ff */
[----:B------:R-:W-:Y:S02]  /*1b00*/  SHF.R.U32.HI R21, RZ, 0x7, R21 ;  /* 0x00000007ff157819 */ /* 0x000fe40000011615 */
[----:B------:R-:W-:-:S05]  /*1b10*/  SHF.R.U32.HI R4, RZ, 0x8, R4 ;  /* 0x00000008ff047819 */ /* 0x000fca0000011604 */
[----:B------:R3:W-:Y:S01]  /*1b20*/  LDGSTS.E.LTC128B.64 [R20+0x400], desc[UR22][R22.64], P0 ;  /* 0x0040000016147fae */ /* 0x0007e20008121b56 */
[----:B--2---:R-:W-:-:S04]  /*1b30*/  IADD3 R26, P0, R22, UR12, RZ ;  /* 0x0000000c161a7c10 */ /* 0x004fc8000ff1e0ff */
[----:B------:R-:W-:Y:S02]  /*1b40*/  IADD3.X R27, R23, UR13, RZ, P0, !PT ;  /* 0x0000000d171b7c10 */ /* 0x000fe400087fe4ff */
[----:B------:R-:W-:Y:S01]  /*1b50*/  ISETP.NE.U32.AND P0, PT, R21, RZ, PT ;  /* 0x000000ff1500720c */ /* 0x000fe20003f05070 */
[----:B------:R-:W-:-:S12]  /*1b60*/  IMAD.SHL.U32 R21, R16, 0x4, RZ ;  /* 0x0000000410157824 */ /* 0x000fd800078e00ff */
[----:B------:R2:W-:Y:S01]  /*1b70*/  LDGSTS.E.LTC128B.64 [R20+0x800], desc[UR22][R26.64], P0 ;  /* 0x008000001a147fae */ /* 0x0005e20008121b56 */
[----:B-1----:R-:W-:-:S04]  /*1b80*/  IADD3 R24, P0, R26, UR12, RZ ;  /* 0x0000000c1a187c10 */ /* 0x002fc8000ff1e0ff */
[----:B------:R-:W-:Y:S02]  /*1b90*/  IADD3.X R25, R27, UR13, RZ, P0, !PT ;  /* 0x0000000d1b197c10 */ /* 0x000fe400087fe4ff */
[----:B---3--:R-:W-:Y:S02]  /*1ba0*/  SHF.R.S32.HI R22, RZ, 0x1f, R15 ;  /* 0x0000001fff167819 */ /* 0x008fe4000001140f */
[----:B------:R-:W-:Y:S02]  /*1bb0*/  ISETP.NE.U32.AND P0, PT, R4, RZ, PT ;  /* 0x000000ff0400720c */ /* 0x000fe40003f05070 */
[----:B------:R-:W-:Y:S02]  /*1bc0*/  LEA.HI R22, R22, R15, RZ, 0x2 ;  /* 0x0000000f16167211 */ /* 0x000fe400078f10ff */
[----:B------:R-:W-:Y:S02]  /*1bd0*/  LOP3.LUT R4, R16, 0x6, RZ, 0xc0, !PT ;  /* 0x0000000610047812 */ /* 0x000fe400078ec0ff */
[----:B------:R-:W-:-:S02]  /*1be0*/  LOP3.LUT R22, R22, 0xfffffffc, RZ, 0xc0, !PT ;  /* 0xfffffffc16167812 */ /* 0x000fc400078ec0ff */
[----:B------:R-:W-:-:S03]  /*1bf0*/  SHF.R.U32.HI R4, RZ, 0x1, R4 ;  /* 0x00000001ff047819 */ /* 0x000fc60000011604 */
[----:B------:R-:W-:Y:S01]  /*1c00*/  IMAD.IADD R16, R15, 0x1, -R22 ;  /* 0x000000010f107824 */ /* 0x000fe200078e0a16 */
[----:B------:R-:W-:Y:S01]  /*1c10*/  LOP3.LUT R21, R4, 0x4, R21, 0xf8, !PT ;  /* 0x0000000404157812 */ /* 0x000fe200078ef815 */
[----:B------:R1:W-:Y:S01]  /*1c20*/  LDGSTS.E.LTC128B.64 [R20+0xc00], desc[UR22][R24.64], P0 ;  /* 0x00c0000018147fae */ /* 0x0003e20008121b56 */
[----:B------:R-:W-:Y:S02]  /*1c30*/  LOP3.LUT R4, R22, R4, RZ, 0xfc, !PT ;  /* 0x0000000416047212 */ /* 0x000fe400078efcff */
[----:B--2---:R-:W-:Y:S02]  /*1c40*/  CS2R R26, SRZ ;  /* 0x00000000001a7805 */ /* 0x004fe4000001ff00 */
[----:B-1----:R-:W-:Y:S01]  /*1c50*/  LOP3.LUT R24, R21, 0x1, R16, 0x78, !PT ;  /* 0x0000000115187812 */ /* 0x002fe200078e7810 */
[----:B------:R-:W-:-:S04]  /*1c60*/  IMAD.SHL.U32 R16, R16, 0x2, RZ ;  /* 0x0000000210107824 */ /* 0x000fc800078e00ff */
[----:B------:R-:W-:-:S05]  /*1c70*/  IMAD R5, R24, 0x2, R5 ;  /* 0x0000000218057824 */ /* 0x000fca00078e0205 */
[----:B------:R-:W-:-:S05]  /*1c80*/  LOP3.LUT R5, R5, 0x4, R16, 0x78, !PT ;  /* 0x0000000405057812 */ /* 0x000fca00078e7810 */
[----:B------:R-:W-:Y:S02]  /*1c90*/  IMAD R100, R4, 0x40, R5 ;  /* 0x0000004004647824 */ /* 0x000fe400078e0205 */
[----:B------:R-:W-:-:S03]  /*1ca0*/  IMAD.SHL.U32 R4, R14, 0x8, RZ ;  /* 0x000000080e047824 */ /* 0x000fc600078e00ff */
[----:B------:R-:W-:Y:S02]  /*1cb0*/  LEA R100, R100, UR6, 0x3 ;  /* 0x0000000664647c11 */ /* 0x000fe4000f8e18ff */
[----:B------:R-:W-:Y:S01]  /*1cc0*/  LOP3.LUT P0, RZ, R4, 0x8, RZ, 0xc0, !PT ;  /* 0x0000000804ff7812 */ /* 0x000fe2000780c0ff */
[----:B------:R-:W-:-:S12]  /*1cd0*/  IMAD.SHL.U32 R4, R14, 0x4, RZ ;  /* 0x000000040e047824 */ /* 0x000fd800078e00ff */
[----:B------:R-:W-:Y:S01]  /*1ce0*/  LDGSTS.E.LTC128B.64 [R100+0xc000], desc[UR22][R6.64], P0 ;  /* 0x0c00000006647fae */ /* 0x000fe20008121b56 */
[----:B------:R-:W-:Y:S01]  /*1cf0*/  LOP3.LUT P0, RZ, R4, 0x8, RZ, 0xc0, !PT ;  /* 0x0000000804ff7812 */ /* 0x000fe2000780c0ff */
[----:B------:R-:W-:-:S12]  /*1d00*/  IMAD.SHL.U32 R4, R14, 0x2, RZ ;  /* 0x000000020e047824 */ /* 0x000fd800078e00ff */
[----:B------:R-:W-:Y:S01]  /*1d10*/  LDGSTS.E.LTC128B.64 [R100+0xc080], desc[UR22][R6.64+0x80], P0 ;  /* 0x0c08008006647fae */ /* 0x000fe20008121b56 */
[----:B------:R-:W-:-:S13]  /*1d20*/  LOP3.LUT P0, RZ, R4, 0x8, RZ, 0xc0, !PT ;  /* 0x0000000804ff7812 */ /* 0x000fda000780c0ff */
[----:B------:R-:W-:Y:S01]  /*1d30*/  LDGSTS.E.LTC128B.64 [R100+0xc100], desc[UR22][R6.64+0x100], P0 ;  /* 0x0c10010006647fae */ /* 0x000fe20008121b56 */
[----:B------:R-:W-:-:S13]  /*1d40*/  LOP3.LUT P0, RZ, R14, 0x8, RZ, 0xc0, !PT ;  /* 0x000000080eff7812 */ /* 0x000fda000780c0ff */
[----:B------:R-:W-:Y:S01]  /*1d50*/  LDGSTS.E.LTC128B.64 [R100+0xc180], desc[UR22][R6.64+0x180], P0 ;  /* 0x0c18018006647fae */ /* 0x000fe20008121b56 */
[----:B------:R-:W-:-:S03]  /*1d60*/  ISETP.LT.AND P0, PT, R11, UR18, !P5 ;  /* 0x000000120b007c0c */ /* 0x000fc6000ef01270 */
[----:B------:R-:W0:Y:S01]  /*1d70*/  LDGDEPBAR ;  /* 0x00000000000079af */ /* 0x000e220000000000 */
[----:B------:R-:W-:Y:S02]  /*1d80*/  SEL R14, RZ, 0x100, !P0 ;  /* 0x00000100ff0e7807 */ /* 0x000fe40004000000 */
[----:B------:R-:W-:-:S04]  /*1d90*/  ISETP.LT.AND P0, PT, R11, UR18, !P6 ;  /* 0x000000120b007c0c */ /* 0x000fc8000f701270 */
[----:B------:R-:W-:Y:S02]  /*1da0*/  SEL R5, RZ, 0x200, !P0 ;  /* 0x00000200ff057807 */ /* 0x000fe40004000000 */
[----:B------:R-:W-:Y:S02]  /*1db0*/  ISETP.LT.AND P0, PT, R11, UR18, !P2 ;  /* 0x000000120b007c0c */ /* 0x000fe4000d701270 */
[----:B------:R-:W-:Y:S02]  /*1dc0*/  LOP3.LUT R5, R5, R14, R10, 0xfe, !PT ;  /* 0x0000000e05057212 */ /* 0x000fe400078efe0a */
[----:B------:R-:W-:Y:S02]  /*1dd0*/  SEL R4, RZ, 0x400, !P0 ;  /* 0x00000400ff047807 */ /* 0x000fe40004000000 */
[----:B------:R-:W-:-:S04]  /*1de0*/  ISETP.LT.AND P0, PT, R11, UR18, !P3 ;  /* 0x000000120b007c0c */ /* 0x000fc8000df01270 */
[----:B------:R-:W-:Y:S02]  /*1df0*/  SEL R11, RZ, 0x800, !P0 ;  /* 0x00000800ff0b7807 */ /* 0x000fe40004000000 */
[----:B------:R-:W-:Y:S02]  /*1e00*/  IADD3 R18, P0, R18, UR26, RZ ;  /* 0x0000001a12127c10 */ /* 0x000fe4000ff1e0ff */
[----:B------:R-:W-:Y:S02]  /*1e10*/  LOP3.LUT R5, R11, R4, R5, 0xfe, !PT ;  /* 0x000000040b057212 */ /* 0x000fe400078efe05 */
[----:B------:R-:W-:Y:S02]  /*1e20*/  IADD3.X R19, R19, UR25, RZ, P0, !PT ;  /* 0x0000001913137c10 */ /* 0x000fe400087fe4ff */
[----:B------:R-:W-:-:S04]  /*1e30*/  PLOP3.LUT P0, PT, PT, PT, UP0, 0x40, 0x0 ;  /* 0x000000000000781c */ /* 0x000fc80003f0e808 */
[----:B------:R-:W-:Y:S02]  /*1e40*/  SEL R5, R5, RZ, !P0 ;  /* 0x000000ff05057207 */ /* 0x000fe40004000000 */
[----:B------:R-:W-:-:S03]  /*1e50*/  IADD3 R22, P0, R18, UR12, RZ ;  /* 0x0000000c12167c10 */ /* 0x000fc6000ff1e0ff */
[----:B------:R-:W-:Y:S01]  /*1e60*/  IMAD.SHL.U32 R4, R5, 0x8, RZ ;  /* 0x0000000805047824 */ /* 0x000fe200078e00ff */
[----:B------:R-:W-:-:S04]  /*1e70*/  IADD3.X R23, R19, UR13, RZ, P0, !PT ;  /* 0x0000000d13177c10 */ /* 0x000fc800087fe4ff */
[----:B------:R-:W-:Y:S01]  /*1e80*/  LOP3.LUT P0, RZ, R4, 0x8, RZ, 0xc0, !PT ;  /* 0x0000000804ff7812 */ /* 0x000fe2000780c0ff */
[----:B------:R-:W-:-:S12]  /*1e90*/  IMAD.SHL.U32 R4, R5, 0x4, RZ ;  /* 0x0000000405047824 */ /* 0x000fd800078e00ff */
[----:B------:R-:W-:Y:S01]  /*1ea0*/  LDGSTS.E.LTC128B.64 [R17+0x4000], desc[UR22][R18.64], P0 ;  /* 0x0400000012117fae */ /* 0x000fe20008121b56 */
[----:B------:R-:W-:Y:S01]  /*1eb0*/  LOP3.LUT P0, RZ, R4, 0x8, RZ, 0xc0, !PT ;  /* 0x0000000804ff7812 */ /* 0x000fe2000780c0ff */
[----:B------:R-:W-:-:S12]  /*1ec0*/  IMAD.SHL.U32 R4, R5, 0x2, RZ ;  /* 0x0000000205047824 */ /* 0x000fd800078e00ff */
[----:B------:R1:W-:Y:S01]  /*1ed0*/  LDGSTS.E.LTC128B.64 [R17+0x4400], desc[UR22][R22.64], P0 ;  /* 0x0440000016117fae */ /* 0x0003e20008121b56 */
[----:B------:R-:W-:-:S04]  /*1ee0*/  IADD3 R14, P0, R22, UR12, RZ ;  /* 0x0000000c160e7c10 */ /* 0x000fc8000ff1e0ff */
[----:B------:R-:W-:Y:S02]  /*1ef0*/  IADD3.X R15, R23, UR13, RZ, P0, !PT ;  /* 0x0000000d170f7c10 */ /* 0x000fe400087fe4ff */
[----:B------:R-:W-:-:S04]  /*1f00*/  IADD3 R10, P0, R14, UR12, RZ ;  /* 0x0000000c0e0a7c10 */ /* 0x000fc8000ff1e0ff */
[----:B------:R-:W-:Y:S02]  /*1f10*/  IADD3.X R11, R15, UR13, RZ, P0, !PT ;  /* 0x0000000d0f0b7c10 */ /* 0x000fe400087fe4ff */
[----:B------:R-:W-:Y:S02]  /*1f20*/  LOP3.LUT P0, RZ, R4, 0x8, RZ, 0xc0, !PT ;  /* 0x0000000804ff7812 */ /* 0x000fe4000780c0ff */
[----:B------:R-:W-:-:S04]  /*1f30*/  LOP3.LUT R4, R5, 0x100, RZ, 0xc0, !PT ;  /* 0x0000010005047812 */ /* 0x000fc800078ec0ff */
[----:B------:R-:W-:-:S07]  /*1f40*/  SHF.R.U32.HI R4, RZ, 0x5, R4 ;  /* 0x00000005ff047819 */ /* 0x000fce0000011604 */
[----:B------:R-:W-:Y:S01]  /*1f50*/  LDGSTS.E.LTC128B.64 [R17+0x4800], desc[UR22][R14.64], P0 ;  /* 0x048000000e117fae */ /* 0x000fe20008121b56 */
[----:B------:R-:W-:-:S13]  /*1f60*/  LOP3.LUT P0, RZ, R5, 0x8, RZ, 0xc0, !PT ;  /* 0x0000000805ff7812 */ /* 0x000fda000780c0ff */
[----:B------:R2:W-:Y:S01]  /*1f70*/  LDGSTS.E.LTC128B.64 [R17+0x4c00], desc[UR22][R10.64], P0 ;  /* 0x04c000000a117fae */ /* 0x0005e20008121b56 */
[----:B------:R-:W-:-:S04]  /*1f80*/  IADD3 R24, P0, R10, UR12, RZ ;  /* 0x0000000c0a187c10 */ /* 0x000fc8000ff1e0ff */
[----:B------:R-:W-:Y:S02]  /*1f90*/  IADD3.X R25, R11, UR13, RZ, P0, !PT ;  /* 0x0000000d0b197c10 */ /* 0x000fe400087fe4ff */
[----:B------:R-:W-:Y:S02]  /*1fa0*/  ISETP.NE.U32.AND P0, PT, R4, RZ, PT ;  /* 0x000000ff0400720c */ /* 0x000fe40003f05070 */
[----:B------:R-:W-:-:S04]  /*1fb0*/  LOP3.LUT R4, R5, 0x200, RZ, 0xc0, !PT ;  /* 0x0000020005047812 */ /* 0x000fc800078ec0ff */
[----:B------:R-:W-:-:S07]  /*1fc0*/  SHF.R.U32.HI R4, RZ, 0x6, R4 ;  /* 0x00000006ff047819 */ /* 0x000fce0000011604 */
[----:B------:R3:W-:Y:S01]  /*1fd0*/  LDGSTS.E.LTC128B.64 [R20+0x4000], desc[UR22][R24.64], P0 ;  /* 0x0400000018147fae */ /* 0x0007e20008121b56 */
[----:B-1----:R-:W-:-:S04]  /*1fe0*/  IADD3 R22, P0, R24, UR12, RZ ;  /* 0x0000000c18167c10 */ /* 0x002fc8000ff1e0ff */
[----:B------:R-:W-:Y:S02]  /*1ff0*/  IADD3.X R23, R25, UR13, RZ, P0, !PT ;  /* 0x0000000d19177c10 */ /* 0x000fe400087fe4ff */
[----:B------:R-:W-:Y:S02]  /*2000*/  ISETP.NE.U32.AND P0, PT, R4, RZ, PT ;  /* 0x000000ff0400720c */ /* 0x000fe40003f05070 */
[----:B--2---:R-:W-:Y:S02]  /*2010*/  CS2R R16, SRZ ;  /* 0x0000000000107805 */ /* 0x004fe4000001ff00 */
[----:B------:R-:W-:-:S04]  /*2020*/  LOP3.LUT R4, R5, 0x400, RZ, 0xc0, !PT ;  /* 0x0000040005047812 */ /* 0x000fc800078ec0ff */
[----:B------:R-:W-:-:S05]  /*2030*/  SHF.R.U32.HI R4, RZ, 0x7, R4 ;  /* 0x00000007ff047819 */ /* 0x000fca0000011604 */
[----:B------:R1:W-:Y:S01]  /*2040*/  LDGSTS.E.LTC128B.64 [R20+0x4400], desc[UR22][R22.64], P0 ;  /* 0x0440000016147fae */ /* 0x0003e20008121b56 */
[----:B------:R-:W-:-:S04]  /*2050*/  IADD3 R14, P0, R22, UR12, RZ ;  /* 0x0000000c160e7c10 */ /* 0x000fc8000ff1e0ff */
[----:B------:R-:W-:Y:S02]  /*2060*/  IADD3.X R15, R23, UR13, RZ, P0, !PT ;  /* 0x0000000d170f7c10 */ /* 0x000fe400087fe4ff */
[----:B------:R-:W-:Y:S02]  /*2070*/  ISETP.NE.U32.AND P0, PT, R4, RZ, PT ;  /* 0x000000ff0400720c */ /* 0x000fe40003f05070 */
[----:B---3--:R-:W-:Y:S02]  /*2080*/  CS2R R24, SRZ ;  /* 0x0000000000187805 */ /* 0x008fe4000001ff00 */
[----:B------:R-:W-:-:S04]  /*2090*/  LOP3.LUT R4, R5, 0x800, RZ, 0xc0, !PT ;  /* 0x0000080005047812 */ /* 0x000fc800078ec0ff */
[----:B------:R-:W-:-:S05]  /*20a0*/  SHF.R.U32.HI R4, RZ, 0x8, R4 ;  /* 0x00000008ff047819 */ /* 0x000fca0000011604 */
[----:B------:R2:W-:Y:S01]  /*20b0*/  LDGSTS.E.LTC128B.64 [R20+0x4800], desc[UR22][R14.64], P0 ;  /* 0x048000000e147fae */ /* 0x0005e20008121b56 */
[----:B------:R-:W-:-:S04]  /*20c0*/  IADD3 R10, P0, R6, UR8, RZ ;  /* 0x00000008060a7c10 */ /* 0x000fc8000ff1e0ff */
[----:B------:R-:W-:Y:S02]  /*20d0*/  IADD3.X R11, R7, UR9, RZ, P0, !PT ;  /* 0x00000009070b7c10 */ /* 0x000fe400087fe4ff */
[----:B------:R-:W-:Y:S02]  /*20e0*/  IADD3 R6, P0, R14, UR12, RZ ;  /* 0x0000000c0e067c10 */ /* 0x000fe4000ff1e0ff */
[----:B-1----:R-:W-:Y:S02]  /*20f0*/  CS2R R22, SRZ ;  /* 0x0000000000167805 */ /* 0x002fe4000001ff00 */
[----:B------:R-:W-:Y:S02]  /*2100*/  IADD3.X R7, R15, UR13, RZ, P0, !PT ;  /* 0x0000000d0f077c10 */ /* 0x000fe400087fe4ff */
[----:B------:R-:W-:Y:S01]  /*2110*/  PLOP3.LUT P0, PT, PT, PT, UP0, 0x40, 0x0 ;  /* 0x000000000000781c */ /* 0x000fe20003f0e808 */
[----:B------:R-:W-:-:S03]  /*2120*/  UISETP.NE.AND UP0, UPT, UR29, 0x2, UPT ;  /* 0x000000021d00788c */ /* 0x000fc6000bf05270 */
[----:B------:R-:W-:Y:S02]  /*2130*/  SEL R9, R9, RZ, !P0 ;  /* 0x000000ff09097207 */ /* 0x000fe40004000000 */
[----:B------:R-:W-:-:S03]  /*2140*/  ISETP.NE.U32.AND P0, PT, R4, RZ, PT ;  /* 0x000000ff0400720c */ /* 0x000fc60003f05070 */
[----:B------:R-:W-:Y:S01]  /*2150*/  IMAD.SHL.U32 R4, R9, 0x8, RZ ;  /* 0x0000000809047824 */ /* 0x000fe200078e00ff */
[----:B--2---:R-:W-:-:S09]  /*2160*/  CS2R R14, SRZ ;  /* 0x00000000000e7805 */ /* 0x004fd2000001ff00 */
[----:B------:R1:W-:Y:S01]  /*2170*/  LDGSTS.E.LTC128B.64 [R20+0x4c00], desc[UR22][R6.64], P0 ;  /* 0x04c0000006147fae */ /* 0x0003e20008121b56 */
[----:B------:R-:W-:Y:S01]  /*2180*/  LOP3.LUT P0, RZ, R4, 0x8, RZ, 0xc0, !PT ;  /* 0x0000000804ff7812 */ /* 0x000fe2000780c0ff */
[----:B------:R-:W-:-:S12]  /*2190*/  IMAD.SHL.U32 R4, R9, 0x4, RZ ;  /* 0x0000000409047824 */ /* 0x000fd800078e00ff */
[----:B------:R-:W-:Y:S01]  /*21a0*/  LDGSTS.E.LTC128B.64 [R100+0xe000], desc[UR22][R10.64], P0 ;  /* 0x0e0000000a647fae */ /* 0x000fe20008121b56 */
[----:B------:R-:W-:Y:S01]  /*21b0*/  LOP3.LUT P0, RZ, R4, 0x8, RZ, 0xc0, !PT ;  /* 0x0000000804ff7812 */ /* 0x000fe2000780c0ff */
[----:B------:R-:W-:Y:S01]  /*21c0*/  IMAD.SHL.U32 R4, R9, 0x2, RZ ;  /* 0x0000000209047824 */ /* 0x000fe200078e00ff */
[----:B-1----:R-:W-:-:S11]  /*21d0*/  CS2R R20, SRZ ;  /* 0x0000000000147805 */ /* 0x002fd6000001ff00 */
[----:B------:R-:W-:Y:S01]  /*21e0*/  LDGSTS.E.LTC128B.64 [R100+0xe080], desc[UR22][R10.64+0x80], P0 ;  /* 0x0e0800800a647fae */ /* 0x000fe20008121b56 */
[----:B------:R-:W-:-:S13]  /*21f0*/  LOP3.LUT P0, RZ, R4, 0x8, RZ, 0xc0, !PT ;  /* 0x0000000804ff7812 */ /* 0x000fda000780c0ff */
[----:B------:R-:W-:Y:S01]  /*2200*/  LDGSTS.E.LTC128B.64 [R100+0xe100], desc[UR22][R10.64+0x100], P0 ;  /* 0x0e1001000a647fae */ /* 0x000fe20008121b56 */
[----:B------:R-:W-:-:S13]  /*2210*/  LOP3.LUT P0, RZ, R9, 0x8, RZ, 0xc0, !PT ;  /* 0x0000000809ff7812 */ /* 0x000fda000780c0ff */
[----:B------:R1:W-:Y:S01]  /*2220*/  LDGSTS.E.LTC128B.64 [R100+0xe180], desc[UR22][R10.64+0x180], P0 ;  /* 0x0e1801800a647fae */ /* 0x0003e20008121b56 */
[C---:B------:R-:W-:Y:S02]  /*2230*/  ISETP.LT.AND P0, PT, R8.reuse, UR18, !P5 ;  /* 0x0000001208007c0c */ /* 0x040fe4000ef01270 */
[----:B------:R-:W-:Y:S01]  /*2240*/  ISETP.NE.AND P5, PT, R13, RZ, PT ;  /* 0x000000ff0d00720c */ /* 0x000fe20003fa5270 */
[----:B------:R-:W0:Y:S01]  /*2250*/  LDGDEPBAR ;  /* 0x00000000000079af */ /* 0x000e220000000000 */
[----:B------:R-:W-:Y:S02]  /*2260*/  SEL R4, RZ, 0x100, !P0 ;  /* 0x00000100ff047807 */ /* 0x000fe40004000000 */
[----:B------:R-:W-:Y:S02]  /*2270*/  ISETP.LT.AND P0, PT, R8, UR18, !P6 ;  /* 0x0000001208007c0c */ /* 0x000fe4000f701270 */
[----:B------:R-:W-:Y:S02]  /*2280*/  ISETP.NE.AND P6, PT, R12, RZ, PT ;  /* 0x000000ff0c00720c */ /* 0x000fe40003fc5270 */
[----:B------:R-:W-:-:S02]  /*2290*/  CS2R R12, SRZ ;  /* 0x00000000000c7805 */ /* 0x000fc4000001ff00 */
[----:B------:R-:W-:Y:S02]  /*22a0*/  SEL R6, RZ, 0x200, !P0 ;  /* 0x00000200ff067807 */ /* 0x000fe40004000000 */
[----:B------:R-:W-:Y:S02]  /*22b0*/  ISETP.LT.AND P0, PT, R8, UR18, !P2 ;  /* 0x0000001208007c0c */ /* 0x000fe4000d701270 */
[----:B------:R-:W-:Y:S02]  /*22c0*/  LOP3.LUT R3, R6, R4, R3, 0xfe, !PT ;  /* 0x0000000406037212 */ /* 0x000fe400078efe03 */
[----:B------:R-:W-:Y:S02]  /*22d0*/  CS2R R6, SRZ ;  /* 0x0000000000067805 */ /* 0x000fe4000001ff00 */
[----:B------:R-:W-:Y:S02]  /*22e0*/  SEL R5, RZ, 0x400, !P0 ;  /* 0x00000400ff057807 */ /* 0x000fe40004000000 */
[----:B------:R-:W-:-:S04]  /*22f0*/  ISETP.LT.AND P0, PT, R8, UR18, !P3 ;  /* 0x0000001208007c0c */ /* 0x000fc8000df01270 */
[----:B------:R-:W-:Y:S02]  /*2300*/  SEL R8, RZ, 0x800, !P0 ;  /* 0x00000800ff087807 */ /* 0x000fe40004000000 */
[----:B------:R-:W-:Y:S02]  /*2310*/  IADD3 R122, P0, R18, UR26, RZ ;  /* 0x0000001a127a7c10 */ /* 0x000fe4000ff1e0ff */
[----:B------:R-:W-:Y:S01]  /*2320*/  LOP3.LUT R3, R8, R5, R3, 0xfe, !PT ;  /* 0x0000000508037212 */ /* 0x000fe200078efe03 */
[----:B------:R-:W-:-:S04]  /*2330*/  DEPBAR.LE SB0, 0x1 ;  /* 0x000080400000791a */ /* 0x000fc80000000000 */
[----:B------:R-:W-:Y:S02]  /*2340*/  IADD3.X R125, R19, UR25, RZ, P0, !PT ;  /* 0x00000019137d7c10 */ /* 0x000fe400087fe4ff */
[----:B------:R-:W-:Y:S01]  /*2350*/  CS2R R18, SRZ ;  /* 0x0000000000127805 */ /* 0x000fe2000001ff00 */
[----:B------:R-:W-:Y:S01]  /*2360*/  BAR.SYNC.DEFER_BLOCKING 0x0 ;  /* 0x0000000000007b1d */ /* 0x000fe20000010000 */
[----:B------:R-:W-:Y:S02]  /*2370*/  PLOP3.LUT P0, PT, PT, PT, UP0, 0x40, 0x0 ;  /* 0x000000000000781c */ /* 0x000fe40003f0e808 */
[----:B-1----:R-:W-:Y:S02]  /*2380*/  CS2R R10, SRZ ;  /* 0x00000000000a7805 */ /* 0x002fe4000001ff00 */
[----:B------:R-:W-:Y:S02]  /*2390*/  CS2R R8, SRZ ;  /* 0x0000000000087805 */ /* 0x000fe4000001ff00 */
[----:B------:R-:W-:-:S02]  /*23a0*/  CS2R R4, SRZ ;  /* 0x0000000000047805 */ /* 0x000fc4000001ff00 */
[----:B------:R-:W-:Y:S02]  /*23b0*/  SEL R119, R3, RZ, !P0 ;  /* 0x000000ff03777207 */ /* 0x000fe40004000000 */
[----:B------:R-:W-:Y:S02]  /*23c0*/  SHF.R.U32.HI R3, RZ, 0x5, R2 ;  /* 0x00000005ff037819 */ /* 0x000fe40000011602 */
[----:B------:R-:W-:Y:S01]  /*23d0*/  PLOP3.LUT P0, PT, PT, PT, UP0, 0x40, 0x0 ;  /* 0x000000000000781c */ /* 0x000fe20003f0e808 */
[----:B------:R-:W-:-:S03]  /*23e0*/  UISETP.GE.AND UP0, UPT, UR29, 0x1, UPT ;  /* 0x000000011d00788c */ /* 0x000fc6000bf06270 */
[----:B------:R-:W1:Y:S01]  /*23f0*/  SHFL.IDX PT, R3, R3, RZ, 0x1f ;  /* 0x00001fff03037589 */ /* 0x000e6200000e0000 */
[----:B------:R-:W-:Y:S02]  /*2400*/  SEL R118, R118, RZ, !P0 ;  /* 0x000000ff76767207 */ /* 0x000fe40004000000 */
[----:B------:R-:W-:Y:S02]  /*2410*/  PLOP3.LUT P0, PT, PT, PT, UP0, 0x40, 0x0 ;  /* 0x000000000000781c */ /* 0x000fe40003f0e808 */
[----:B-1----:R-:W-:-:S13]  /*2420*/  R2UR UR4, R3 ;  /* 0x00000000030472ca */ /* 0x002fda00000e0000 */
[----:B------:R-:W-:-:S04]  /*2430*/  USHF.R.S32.HI UR36, URZ, 0x1f, UR4 ;  /* 0x0000001f3f247899 */ /* 0x000fc80008011404 */
[----:B------:R-:W-:-:S04]  /*2440*/  ULEA.HI UR36, UR36, UR4, URZ, 0x3 ;  /* 0x0000000424247291 */ /* 0x000fc8000f8f183f */
[----:B------:R-:W-:Y:S02]  /*2450*/  ULOP3.LUT UR35, UR36, 0xfffffff8, URZ, 0xc0, !UPT ;  /* 0xfffffff824237892 */ /* 0x000fe4000f8ec03f */
[----:B------:R-:W-:Y:S02]  /*2460*/  USHF.R.S32.HI UR36, URZ, 0x3, UR36 ;  /* 0x000000033f247899 */ /* 0x000fe40008011424 */
[----:B------:R-:W-:-:S04]  /*2470*/  UIADD3 UR35, UR4, -UR35, URZ ;  /* 0x8000002304237290 */ /* 0x000fc8000fffe03f */
[----:B------:R-:W-:-:S04]  /*2480*/  USHF.R.S32.HI UR34, URZ, 0x1f, UR35 ;  /* 0x0000001f3f227899 */ /* 0x000fc80008011423 */
[----:B------:R-:W-:-:S04]  /*2490*/  ULEA.HI UR34, UR34, UR35, URZ, 0x2 ;  /* 0x0000002322227291 */ /* 0x000fc8000f8f103f */
[----:B------:R-:W-:Y:S02]  /*24a0*/  ULOP3.LUT UR4, UR34, 0xfffffffc, URZ, 0xc0, !UPT ;  /* 0xfffffffc22047892 */ /* 0x000fe4000f8ec03f */
[----:B------:R-:W-:Y:S02]  /*24b0*/  USHF.R.S32.HI UR34, URZ, 0x2, UR34 ;  /* 0x000000023f227899 */ /* 0x000fe40008011422 */
[----:B------:R-:W-:Y:S01]  /*24c0*/  UIADD3 UR35, UR35, -UR4, URZ ;  /* 0x8000000423237290 */ /* 0x000fe2000fffe03f */
[----:B------:R-:W-:Y:S11]  /*24d0*/  @P0 BRA `(.L_x_3) ;  /* 0x0000001400380947 */ /* 0x000ff60003800000 */
[C---:B------:R-:W-:Y:S01]  /*24e0*/  LOP3.LUT R3, R2.reuse, 0x1f, RZ, 0xc0, !PT ;  /* 0x0000001f02037812 */ /* 0x040fe200078ec0ff */
[----:B------:R-:W-:Y:S01]  /*24f0*/  ULEA UR5, UR36, UR34, 0x5 ;  /* 0x0000002224057291 */ /* 0x000fe2000f8e283f */
[----:B------:R-:W-:Y:S01]  /*2500*/  LOP3.LUT R55, R2, 0x7, RZ, 0xc0, !PT ;  /* 0x0000000702377812 */ /* 0x000fe200078ec0ff */
[----:B------:R-:W-:Y:S01]  /*2510*/  ULEA UR4, UR36, UR35, 0x6 ;  /* 0x0000002324047291 */ /* 0x000fe2000f8e303f */
[----:B------:R-:W-:Y:S01]  /*2520*/  SHF.R.U32.HI R3, RZ, 0x3, R3 ;  /* 0x00000003ff037819 */ /* 0x000fe20000011603 */
[----:B------:R-:W-:Y:S01]  /*2530*/  USHF.L.U32 UR5, UR5, 0x5, URZ ;  /* 0x0000000505057899 */ /* 0x000fe2000800063f */
[----:B------:R-:W-:Y:S01]  /*2540*/  VIADD R0, R0, UR21 ;  /* 0x0000001500007c36 */ /* 0x000fe20008000000 */
[----:B------:R-:W-:Y:S01]  /*2550*/  USHF.L.U32 UR4, UR4, 0x5, URZ ;  /* 0x0000000504047899 */ /* 0x000fe2000800063f */
[C---:B------:R-:W-:Y:S01]  /*2560*/  LOP3.LUT R68, R3.reuse, 0x7, R2, 0x78, !PT ;  /* 0x0000000703447812 */ /* 0x040fe200078e7802 */
[----:B------:R-:W-:Y:S01]  /*2570*/  IMAD.SHL.U32 R54, R3, 0x40, RZ ;  /* 0x0000004003367824 */ /* 0x000fe200078e00ff */
[----:B------:R-:W-:Y:S01]  /*2580*/  USHF.L.U32 UR5, UR5, 0x3, URZ ;  /* 0x0000000305057899 */ /* 0x000fe2000800063f */
[----:B------:R-:W-:Y:S01]  /*2590*/  IMAD R121, R107, 0x2, R0 ;  /* 0x000000026b797824 */ /* 0x000fe200078e0200 */
[----:B------:R-:W-:Y:S01]  /*25a0*/  USHF.R.S32.HI UR4, URZ, 0x1, UR4 ;  /* 0x000000013f047899 */ /* 0x000fe20008011404 */
[----:B------:R-:W-:Y:S01]  /*25b0*/  IMAD R3, R3, 0x20, R68 ;  /* 0x0000002003037824 */ /* 0x000fe200078e0244 */
[----:B------:R-:W-:Y:S01]  /*25c0*/  LOP3.LUT R2, R54, 0xffffffc0, R55, 0xe2, !PT ;  /* 0xffffffc036027812 */ /* 0x000fe200078ee237 */
[----:B------:R-:W-:Y:S01]  /*25d0*/  ULEA.HI.SX32 UR24, UR24, 0xffffffff, 0x1c ;  /* 0xffffffff18187891 */ /* 0x000fe2000f8fe23f */
[----:B------:R-:W-:Y:S01]  /*25e0*/  VIADD R117, R84, 0x30 ;  /* 0x0000003054757836 */ /* 0x000fe20000000000 */
[----:B------:R-:W-:Y:S01]  /*25f0*/  UMOV UR26, URZ ;  /* 0x0000003f001a7c82 */ /* 0x000fe20008000000 */
[----:B------:R-:W-:Y:S01]  /*2600*/  LEA R3, R3, UR6, 0x4 ;  /* 0x0000000603037c11 */ /* 0x000fe2000f8e20ff */
[C---:B------:R-:W-:Y:S01]  /*2610*/  VIADD R54, R2.reuse, UR4 ;  /* 0x0000000402367c36 */ /* 0x040fe20008000000 */
[----:B------:R-:W-:Y:S01]  /*2620*/  ULEA UR4, UR4, UR6, 0x4 ;  /* 0x0000000604047291 */ /* 0x000fe2000f8e203f */
[----:B------:R-:W-:Y:S01]  /*2630*/  IMAD.SHL.U32 R2, R2, 0x10, RZ ;  /* 0x0000001002027824 */ /* 0x000fe200078e00ff */
[----:B------:R-:W-:Y:S01]  /*2640*/  UIADD3 UR32, UR6, 0x8000, URZ ;  /* 0x0000800006207890 */ /* 0x000fe2000fffe03f */
[----:B------:R-:W1:Y:S01]  /*2650*/  LDS.128 R72, [R3+UR5+0xc000] ;  /* 0x00c0000503487984 */ /* 0x000e620008000c00 */
[----:B------:R-:W-:Y:S01]  /*2660*/  LEA R54, R54, UR6, 0x4 ;  /* 0x0000000636367c11 */ /* 0x000fe2000f8e20ff */
[----:B------:R-:W-:Y:S01]  /*2670*/  VIADD R121, R121, 0x30 ;  /* 0x0000003079797836 */ /* 0x000fe20000000000 */
[----:B------:R-:W-:Y:S01]  /*2680*/  LOP3.LUT R0, R2, 0x40, RZ, 0x3c, !PT ;  /* 0x0000004002007812 */ /* 0x000fe200078e3cff */
[----:B------:R-:W2:Y:S01]  /*2690*/  LDS.128 R76, [R3+UR5+0xc080] ;  /* 0x00c08005034c7984 */ /* 0x000ea20008000c00 */
[----:B------:R-:W-:-:S02]  /*26a0*/  UIADD3 UR33, -UR33, UR24, URZ ;  /* 0x0000001821217290 */ /* 0x000fc4000fffe13f */
[----:B------:R-:W-:Y:S01]  /*26b0*/  UIADD3 UR4, UR4, 0x1000, URZ ;  /* 0x0000100004047890 */ /* 0x000fe2000fffe03f */
[----:B------:R-:W3:Y:S01]  /*26c0*/  LDS.128 R68, [R54] ;  /* 0x0000000036447984 */ /* 0x000ee20000000c00 */
[----:B------:R-:W-:Y:S01]  /*26d0*/  UMOV UR29, 0x2 ;  /* 0x00000002001d7882 */ /* 0x000fe20000000000 */
[----:B------:R-:W-:Y:S01]  /*26e0*/  UMOV UR31, 0x4000 ;  /* 0x00004000001f7882 */ /* 0x000fe20000000000 */
[----:B------:R-:W-:Y:S01]  /*26f0*/  UMOV UR21, 0xfffff700 ;  /* 0xfffff70000157882 */ /* 0x000fe20000000000 */
[----:B------:R4:W1:Y:S02]  /*2700*/  LDS.128 R80, [R54+0x80] ;  /* 0x0000800036507984 */ /* 0x0008640000000c00 */
[----:B----4-:R-:W-:-:S07]  /*2710*/  CS2R R54, SRZ ;  /* 0x0000000000367805 */ /* 0x010fce000001ff00 */
.L_x_4:
[----:B------:R-:W-:-:S04]  /*2720*/  DEPBAR.LE SB5, 0xc ;  /* 0x0000d3000000791a */ /* 0x000fc80000000000 */
[C---:B-1-3--:R-:W5:Y:S01]  /*2730*/  DMMA.8x8x4 R4, R68.reuse, R72, R4 ;  /* 0x000000484404723f */ /* 0x04af620000000004 */
[----:B------:R-:W-:Y:S01]  /*2740*/  LDS.128 R92, [R2+UR4] ;  /* 0x00000004025c7984 */ /* 0x000fe20008000c00 */
[----:B------:R-:W-:Y:S02]  /*2750*/  UIADD3 UR25, UR5, -0x4000, URZ ;  /* 0xffffc00005197890 */ /* 0x000fe4000fffe03f */
[----:B------:R-:W-:Y:S01]  /*2760*/  IADD3 R130, P0, R122, UR12, RZ ;  /* 0x0000000c7a827c10 */ /* 0x000fe2000ff1e0ff */
[----:B------:R-:W-:Y:S01]  /*2770*/  IMAD.MOV.U32 R126, RZ, RZ, R124 ;  /* 0x000000ffff7e7224 */ /* 0x000fe200078e007c */
[----:B------:R-:W-:Y:S01]  /*2780*/  UISETP.NE.AND UP0, UPT, UR33, 0x2, UPT ;  /* 0x000000022100788c */ /* 0x000fe2000bf05270 */
[----:B------:R-:W-:Y:S01]  /*2790*/  IMAD.MOV.U32 R127, RZ, RZ, R123 ;  /* 0x000000ffff7f7224 */ /* 0x000fe200078e007b */
[----:B------:R-:W-:Y:S01]  /*27a0*/  IADD3.X R131, R125, UR13, RZ, P0, !PT ;  /* 0x0000000d7d837c10 */ /* 0x000fe200087fe4ff */
[----:B--2---:R-:W2:Y:S01]  /*27b0*/  LDS.128 R84, [R3+UR5+0xc800] ;  /* 0x00c8000503547984 */ /* 0x004ea20008000c00 */
[----:B------:R-:W-:Y:S01]  /*27c0*/  IMAD.MOV.U32 R124, RZ, RZ, R122 ;  /* 0x000000ffff7c7224 */ /* 0x000fe200078e007a */
[----:B------:R-:W-:Y:S01]  /*27d0*/  UIADD3 UR26, UR26, 0x1, URZ ;  /* 0x000000011a1a7890 */ /* 0x000fe2000fffe03f */
[----:B------:R-:W-:Y:S01]  /*27e0*/  VIADD R123, R106, UR32 ;  /* 0x000000206a7b7c36 */ /* 0x000fe20008000000 */
[----:B------:R-:W-:Y:S01]  /*27f0*/  ISETP.NE.AND P3, PT, R113, RZ, PT ;  /* 0x000000ff7100720c */ /* 0x000fe20003f65270 */
[----:B------:R-:W-:Y:S01]  /*2800*/  VIADD R122, R100, UR31 ;  /* 0x0000001f647a7c36 */ /* 0x000fe20008000000 */
[----:B------:R-:W-:Y:S01]  /*2810*/  ISETP.NE.AND P1, PT, R115, RZ, PT ;  /* 0x000000ff7300720c */ /* 0x000fe20003f25270 */
[C---:B------:R-:W5:Y:S01]  /*2820*/  DMMA.8x8x4 R8, R68.reuse, R74, R8 ;  /* 0x0000004a4408723f */ /* 0x040f620000000008 */
[----:B------:R-:W2:Y:S01]  /*2830*/  LDS.128 R88, [R3+UR5+0xc880] ;  /* 0x00c8800503587984 */ /* 0x000ea20008000c00 */
[----:B------:R-:W-:Y:S01]  /*2840*/  UIADD3 UR30, UR4, 0x1000, URZ ;  /* 0x00001000041e7890 */ /* 0x000fe2000fffe03f */
[C---:B------:R-:W-:Y:S01]  /*2850*/  ISETP.LT.AND P3, PT, R117.reuse, UR18, !P3 ;  /* 0x0000001275007c0c */ /* 0x040fe2000df61270 */
[----:B------:R-:W-:Y:S01]  /*2860*/  VIADD R120, R2, UR4 ;  /* 0x0000000402787c36 */ /* 0x000fe20008000000 */
[----:B------:R-:W-:Y:S01]  /*2870*/  ISETP.LT.AND P1, PT, R117, UR18, !P1 ;  /* 0x0000001275007c0c */ /* 0x000fe2000cf21270 */
[C---:B------:R-:W-:Y:S01]  /*2880*/  IMAD.SHL.U32 R128, R119.reuse, 0x8, RZ ;  /* 0x0000000877807824 */ /* 0x040fe200078e00ff */
[----:B------:R-:W-:Y:S01]  /*2890*/  ISETP.NE.AND P2, PT, R114, RZ, PT ;  /* 0x000000ff7200720c */ /* 0x000fe20003f45270 */
[----:B------:R-:W-:Y:S01]  /*28a0*/  UIADD3 UR33, UR33, -0x1, URZ ;  /* 0xffffffff21217890 */ /* 0x000fe2000fffe03f */
[----:B------:R-:W1:Y:S01]  /*28b0*/  LDS.128 R96, [R2+UR4+0x80] ;  /* 0x0000800402607984 */ /* 0x000e620008000c00 */
[----:B------:R-:W-:Y:S01]  /*28c0*/  UIADD3 UR29, UR29, 0x1, URZ ;  /* 0x000000011d1d7890 */ /* 0x000fe2000fffe03f */
[----:B------:R-:W-:Y:S01]  /*28d0*/  LOP3.LUT P0, RZ, R128, 0x8, RZ, 0xc0, !PT ;  /* 0x0000000880ff7812 */ /* 0x000fe2000780c0ff */
[----:B------:R-:W-:Y:S01]  /*28e0*/  IMAD.SHL.U32 R128, R119, 0x4, RZ ;  /* 0x0000000477807824 */ /* 0x000fe200078e00ff */
[----:B------:R-:W-:Y:S01]  /*28f0*/  ISETP.LT.AND P2, PT, R117, UR18, !P2 ;  /* 0x0000001275007c0c */ /* 0x000fe2000d741270 */
[----:B------:R-:W-:Y:S02]  /*2900*/  UISETP.NE.AND UP1, UPT, UR29, 0x3, UPT ;  /* 0x000000031d00788c */ /* 0x000fe4000bf25270 */
[C---:B------:R-:W5:Y:S01]  /*2910*/  DMMA.8x8x4 R12, R68.reuse, R76, R12 ;  /* 0x0000004c440c723f */ /* 0x040f62000000000c */
[----:B------:R-:W-:Y:S02]  /*2920*/  UIADD3 UR28, UR31, -0x4000, URZ ;  /* 0xffffc0001f1c7890 */ /* 0x000fe4000fffe03f */
[----:B------:R-:W-:Y:S02]  /*2930*/  UIADD3 UR27, UR32, -0x8000, URZ ;  /* 0xffff8000201b7890 */ /* 0x000fe4000fffe03f */
[----:B------:R-:W-:Y:S03]  /*2940*/  USEL UR29, UR29, URZ, UP1 ;  /* 0x0000003f1d1d7287 */ /* 0x000fe60008800000 */
[----:B------:R-:W-:Y:S01]  /*2950*/  @!PT LDS RZ, [RZ] ;  /* 0x00000000fffff984 */ /* 0x000fe20000000800 */
[----:B------:R-:W-:Y:S01]  /*2960*/  @!PT LDS RZ, [RZ] ;  /* 0x00000000fffff984 */ /* 0x000fe20000000800 */
[----:B------:R-:W-:Y:S01]  /*2970*/  @!PT LDS RZ, [RZ] ;  /* 0x00000000fffff984 */ /* 0x000fe20000000800 */
[----:B------:R3:W-:Y:S01]  /*2980*/  LDGSTS.E.LTC128B.64 [R123], desc[UR22][R124.64], P0 ;  /* 0x000000007c7b7fae */ /* 0x0007e20008121b56 */
[----:B------:R-:W-:Y:S01]  /*2990*/  LOP3.LUT P0, RZ, R128, 0x8, RZ, 0xc0, !PT ;  /* 0x0000000880ff7812 */ /* 0x000fe2000780c0ff */
[----:B------:R-:W-:Y:S01]  /*29a0*/  IMAD.SHL.U32 R128, R118, 0x8, RZ ;  /* 0x0000000876807824 */ /* 0x000fe200078e00ff */
[----:B------:R-:W-:Y:S02]  /*29b0*/  @UP1 UIADD3 UR28, UR31, 0x2000, URZ ;  /* 0x000020001f1c1890 */ /* 0x000fe4000fffe03f */
[----:B------:R-:W-:Y:S03]  /*29c0*/  @UP1 UIADD3 UR27, UR32, 0x4000, URZ ;  /* 0x00004000201b1890 */ /* 0x000fe6000fffe03f */
[-C--:B------:R-:W5:Y:S02]  /*29d0*/  DMMA.8x8x4 R16, R68, R78.reuse, R16 ;  /* 0x0000004e4410723f */ /* 0x080f640000000010 */
[----:B------:R-:W-:Y:S04]  /*29e0*/  UMOV UR31, UR28 ;  /* 0x0000001c001f7c82 */ /* 0x000fe80008000000 */
[----:B------:R4:W-:Y:S01]  /*29f0*/  LDGSTS.E.LTC128B.64 [R123+0x400], desc[UR22][R130.64], P0 ;  /* 0x00400000827b7fae */ /* 0x0009e20008121b56 */
[----:B------:R-:W-:Y:S01]  /*2a00*/  LOP3.LUT P0, RZ, R128, 0x8, RZ, 0xc0, !PT ;  /* 0x0000000880ff7812 */ /* 0x000fe2000780c0ff */
[----:B------:R-:W-:Y:S08]  /*2a10*/  DEPBAR.LE SB5, 0xc ;  /* 0x0000d3000000791a */ /* 0x000ff00000000000 */
[C---:B------:R-:W5:Y:S04]  /*2a20*/  DMMA.8x8x4 R20, R70.reuse, R78, R20 ;  /* 0x0000004e4614723f */ /* 0x040f680000000014 */
[----:B------:R-:W-:Y:S01]  /*2a30*/  LDGSTS.E.LTC128B.64 [R122+0xc000], desc[UR22][R126.64], P0 ;  /* 0x0c0000007e7a7fae */ /* 0x000fe20008121b56 */
[----:B------:R-:W-:Y:S01]  /*2a40*/  IADD3 R128, P0, R130, UR12, RZ ;  /* 0x0000000c82807c10 */ /* 0x000fe2000ff1e0ff */
[----:B---3--:R-:W-:Y:S03]  /*2a50*/  IMAD.SHL.U32 R124, R119, 0x2, RZ ;  /* 0x00000002777c7824 */ /* 0x008fe600078e00ff */
[----:B------:R-:W-:Y:S02]  /*2a60*/  IADD3.X R129, R131, UR13, RZ, P0, !PT ;  /* 0x0000000d83817c10 */ /* 0x000fe400087fe4ff */
[----:B------:R-:W-:Y:S05]  /*2a70*/  IADD3 R132, P0, R128, UR12, RZ ;  /* 0x0000000c80847c10 */ /* 0x000fea000ff1e0ff */
[C---:B------:R-:W5:Y:S04]  /*2a80*/  DMMA.8x8x4 R24, R70.reuse, R76, R24 ;  /* 0x0000004c4618723f */ /* 0x040f680000000018 */
[----:B------:R-:W-:Y:S02]  /*2a90*/  IADD3.X R133, R129, UR13, RZ, P0, !PT ;  /* 0x0000000d81857c10 */ /* 0x000fe400087fe4ff */
[----:B------:R-:W-:Y:S01]  /*2aa0*/  LOP3.LUT P0, RZ, R124, 0x8, RZ, 0xc0, !PT ;  /* 0x000000087cff7812 */ /* 0x000fe2000780c0ff */
[----:B------:R-:W-:Y:S09]  /*2ab0*/  IMAD.SHL.U32 R124, R118, 0x4, RZ ;  /* 0x00000004767c7824 */ /* 0x000ff200078e00ff */
[C---:B------:R-:W5:Y:S11]  /*2ac0*/  DMMA.8x8x4 R28, R70.reuse, R74, R28 ;  /* 0x0000004a461c723f */ /* 0x040f76000000001c */
[----:B------:R-:W-:Y:S05]  /*2ad0*/  @!UPT UIADD3 URZ, URZ, URZ, URZ ;  /* 0x0000003f3f3ff290 */ /* 0x000fea000fffe03f */
[-C--:B----4-:R4:W5:Y:S02]  /*2ae0*/  DMMA.8x8x4 R32, R70, R72.reuse, R32 ;  /* 0x000000484620723f */ /* 0x0909640000000020 */
[----:B----4-:R-:W-:Y:S01]  /*2af0*/  LDS.128 R68, [R0+UR4+0x1000] ;  /* 0x0010000400447984 */ /* 0x010fe20008000c00 */
[----:B------:R-:W-:Y:S11]  /*2b00*/  DEPBAR.LE SB5, 0xc ;  /* 0x0000d3000000791a */ /* 0x000ff60000000000 */
[----:B------:R-:W-:Y:S02]  /*2b10*/  @!UPT UIADD3 URZ, URZ, URZ, URZ ;  /* 0x0000003f3f3ff290 */ /* 0x000fe4000fffe03f */
[C---:B------:R-:W5:Y:S11]  /*2b20*/  DMMA.8x8x4 R36, R80.reuse, R72, R36 ;  /* 0x000000485024723f */ /* 0x040f760000000024 */
[----:B------:R-:W-:Y:S05]  /*2b30*/  @!UPT UIADD3 URZ, URZ, URZ, URZ ;  /* 0x0000003f3f3ff290 */ /* 0x000fea000fffe03f */
[C---:B------:R-:W5:Y:S11]  /*2b40*/  DMMA.8x8x4 R40, R80.reuse, R74, R40 ;  /* 0x0000004a5028723f */ /* 0x040f760000000028 */
[----:B------:R-:W-:Y:S05]  /*2b50*/  @!UPT UIADD3 URZ, URZ, URZ, URZ ;  /* 0x0000003f3f3ff290 */ /* 0x000fea000fffe03f */
[C---:B------:R-:W5:Y:S11]  /*2b60*/  DMMA.8x8x4 R44, R80.reuse, R76, R44 ;  /* 0x0000004c502c723f */ /* 0x040f76000000002c */
[----:B------:R-:W-:Y:S05]  /*2b70*/  @!UPT UIADD3 URZ, URZ, URZ, URZ ;  /* 0x0000003f3f3ff290 */ /* 0x000fea000fffe03f */
[-C--:B------:R-:W5:Y:S01]  /*2b80*/  DMMA.8x8x4 R48, R80, R78.reuse, R48 ;  /* 0x0000004e5030723f */ /* 0x080f620000000030 */
[----:B------:R-:W-:Y:S11]  /*2b90*/  DEPBAR.LE SB5, 0xc ;  /* 0x0000d3000000791a */ /* 0x000ff60000000000 */
[----:B------:R-:W-:Y:S04]  /*2ba0*/  @!UPT UIADD3 URZ, URZ, URZ, URZ ;  /* 0x0000003f3f3ff290 */ /* 0x000fe8000fffe03f */
[C---:B------:R-:W5:Y:S11]  /*2bb0*/  DMMA.8x8x4 R52, R82.reuse, R78, R52 ;  /* 0x0000004e5234723f */ /* 0x040f760000000034 */
[----:B------:R-:W-:Y:S05]  /*2bc0*/  @!UPT UIADD3 URZ, URZ, URZ, URZ ;  /* 0x0000003f3f3ff290 */ /* 0x000fea000fffe03f */
[C---:B------:R3:W5:Y:S02]  /*2bd0*/  DMMA.8x8x4 R56, R82.reuse, R76, R56 ;  /* 0x0000004c5238723f */ /* 0x0407640000000038 */
[----:B---3--:R-:W-:Y:S11]  /*2be0*/  LDS.128 R76, [R3+UR5+0xd080] ;  /* 0x00d08005034c7984 */ /* 0x008ff60008000c00 */
[----:B------:R-:W-:Y:S03]  /*2bf0*/  @!UPT UIADD3 URZ, URZ, URZ, URZ ;  /* 0x0000003f3f3ff290 */ /* 0x000fe6000fffe03f */
[C---:B------:R-:W5:Y:S11]  /*2c00*/  DMMA.8x8x4 R60, R82.reuse, R74, R60 ;  /* 0x0000004a523c723f */ /* 0x040f76000000003c */
[----:B------:R-:W-:Y:S05]  /*2c10*/  @!UPT UIADD3 URZ, URZ, URZ, URZ ;  /* 0x0000003f3f3ff290 */ /* 0x000fea000fffe03f */
[----:B------:R3:W5:Y:S02]  /*2c20*/  DMMA.8x8x4 R64, R82, R72, R64 ;  /* 0x000000485240723f */ /* 0x0007640000000040 */
[----:B---3--:R-:W3:Y:S08]  /*2c30*/  LDS.128 R72, [R3+UR5+0xd000] ;  /* 0x00d0000503487984 */ /* 0x008ef00008000c00 */
[----:B------:R-:W4:Y:S01]  /*2c40*/  LDS.128 R80, [R0+UR4+0x1080] ;  /* 0x0010800400507984 */ /* 0x000f220008000c00 */
[----:B------:R-:W-:-:S05]  /*2c50*/  DEPBAR.LE SB5, 0xc ;  /* 0x0000d3000000791a */ /* 0x000fca0000000000 */
[C---:B--2---:R-:W5:Y:S02]  /*2c60*/  DMMA.8x8x4 R4, R94.reuse, R84, R4 ;  /* 0x000000545e04723f */ /* 0x044f640000000004 */
[----:B------:R-:W-:Y:S01]  /*2c70*/  @!PT LDS RZ, [RZ] ;  /* 0x00000000fffff984 */ /* 0x000fe20000000800 */
[----:B------:R-:W-:Y:S01]  /*2c80*/  @!PT LDS RZ, [RZ] ;  /* 0x00000000fffff984 */ /* 0x000fe20000000800 */
[----:B------:R-:W-:Y:S01]  /*2c90*/  @!PT LDS RZ, [RZ] ;  /* 0x00000000fffff984 */ /* 0x000fe20000000800 */
[----:B------:R2:W-:Y:S02]  /*2ca0*/  LDGSTS.E.LTC128B.64 [R123+0x800], desc[UR22][R128.64], P0 ;  /* 0x00800000807b7fae */ /* 0x0005e40008121b56 */
[----:B------:R-:W-:Y:S11]  /*2cb0*/  LOP3.LUT P0, RZ, R119, 0x8, RZ, 0xc0, !PT ;  /* 0x0000000877ff7812 */ /* 0x000ff6000780c0ff */
[----:B------:R-:W-:Y:S01]  /*2cc0*/  @!UPT UIADD3 URZ, URZ, URZ, URZ ;  /* 0x0000003f3f3ff290 */ /* 0x000fe2000fffe03f */
[C---:B------:R-:W5:Y:S01]  /*2cd0*/  DMMA.8x8x4 R8, R94.reuse, R86, R8 ;  /* 0x000000565e08723f */ /* 0x040f620000000008 */
[----:B------:R1:W-:Y:S02]  /*2ce0*/  LDGSTS.E.LTC128B.64 [R123+0xc00], desc[UR22][R132.64], P0 ;  /* 0x00c00000847b7fae */ /* 0x0003e40008121b56 */
[----:B------:R-:W-:Y:S11]  /*2cf0*/  LOP3.LUT P0, RZ, R124, 0x8, RZ, 0xc0, !PT ;  /* 0x000000087cff7812 */ /* 0x000ff6000780c0ff */
[----:B------:R-:W-:Y:S02]  /*2d00*/  @!UPT UIADD3 URZ, URZ, URZ, URZ ;  /* 0x0000003f3f3ff290 */ /* 0x000fe4000fffe03f */
[C---:B------:R-:W5:Y:S01]  /*2d10*/  DMMA.8x8x4 R12, R94.reuse, R88, R12 ;  /* 0x000000585e0c723f */ /* 0x040f62000000000c */
[----:B------:R-:W-:Y:S02]  /*2d20*/  LDGSTS.E.LTC128B.64 [R122+0xc080], desc[UR22][R126.64+0x80], P0 ;  /* 0x0c0800807e7a7fae */ /* 0x000fe40008121b56 */
[----:B------:R-:W-:Y:S04]  /*2d30*/  ISETP.NE.AND P0, PT, R116, RZ, PT ;  /* 0x000000ff7400720c */ /* 0x000fe80003f05270 */
[----:B------:R-:W-:Y:S04]  /*2d40*/  ISETP.LT.AND P0, PT, R117, UR18, !P0 ;  /* 0x0000001275007c0c */ /* 0x000fe8000c701270 */
[----:B------:R-:W-:Y:S04]  /*2d50*/  SEL R125, RZ, 0x1, !P0 ;  /* 0x00000001ff7d7807 */ /* 0x000fe80004000000 */
[----:B------:R-:W-:Y:S01]  /*2d60*/  P2R R125, PR, R125, 0xf ;  /* 0x0000000f7d7d7803 */ /* 0x000fe20000000000 */
[-C--:B------:R-:W5:Y:S01]  /*2d70*/  DMMA.8x8x4 R16, R94, R90.reuse, R16 ;  /* 0x0000005a5e10723f */ /* 0x080f620000000010 */
[----:B------:R-:W-:Y:S02]  /*2d80*/  ISETP.NE.AND P3, PT, RZ, UR14, PT ;  /* 0x0000000eff007c0c */ /* 0x000fe4000bf65270 */
[----:B------:R-:W-:Y:S02]  /*2d90*/  ISETP.NE.AND P2, PT, R108, RZ, PT ;  /* 0x000000ff6c00720c */ /* 0x000fe40003f45270 */
[C---:B------:R-:W-:Y:S02]  /*2da0*/  ISETP.GE.OR P0, PT, R121.reuse, R104, !P3 ;  /* 0x000000687900720c */ /* 0x040fe40005f06670 */
[C---:B------:R-:W-:Y:S04]  /*2db0*/  ISETP.LT.AND P1, PT, R121.reuse, UR18, !P2 ;  /* 0x0000001279007c0c */ /* 0x040fe8000d721270 */
[----:B------:R-:W-:Y:S01]  /*2dc0*/  PLOP3.LUT P2, PT, P1, P0, PT, 0x80, 0x0 ;  /* 0x000000000000781c */ /* 0x000fe20000f41070 */
[----:B------:R-:W-:Y:S04]  /*2dd0*/  DEPBAR.LE SB5, 0xc ;  /* 0x0000d3000000791a */ /* 0x000fe80000000000 */
[C---:B------:R-:W5:Y:S01]  /*2de0*/  DMMA.8x8x4 R20, R92.reuse, R90, R20 ;  /* 0x0000005a5c14723f */ /* 0x040f620000000014 */
[----:B------:R-:W-:Y:S03]  /*2df0*/  P2R R130, PR, RZ, 0x4 ;  /* 0x00000004ff827803 */ /* 0x000fe60000000000 */
[C---:B------:R-:W-:Y:S02]  /*2e00*/  ISETP.LT.AND P0, PT, R121.reuse, UR18, !P6 ;  /* 0x0000001279007c0c */ /* 0x040fe4000f701270 */
[C---:B------:R-:W-:Y:S02]  /*2e10*/  ISETP.GE.OR P1, PT, R121.reuse, R103, !P3 ;  /* 0x000000677900720c */ /* 0x040fe40005f26670 */
[C---:B------:R-:W-:Y:S02]  /*2e20*/  ISETP.GE.OR P2, PT, R121.reuse, R102, !P3 ;  /* 0x000000667900720c */ /* 0x040fe40005f46670 */
[----:B------:R-:W-:Y:S02]  /*2e30*/  PLOP3.LUT P1, PT, P0, P1, PT, 0x80, 0x0 ;  /* 0x000000000000781c */ /* 0x000fe40000723070 */
[C---:B------:R-:W-:Y:S02]  /*2e40*/  ISETP.LT.AND P0, PT, R121.reuse, UR18, !P5 ;  /* 0x0000001279007c0c */ /* 0x040fe4000ef01270 */
[C---:B------:R-:W-:Y:S02]  /*2e50*/  ISETP.GE.OR P3, PT, R121.reuse, R101, !P3 ;  /* 0x000000657900720c */ /* 0x040fe40005f66670 */
[C---:B------:R-:W5:Y:S01]  /*2e60*/  DMMA.8x8x4 R24, R92.reuse, R88, R24 ;  /* 0x000000585c18723f */ /* 0x040f620000000018 */
[----:B------:R-:W-:Y:S02]  /*2e70*/  PLOP3.LUT P2, PT, P0, P2, PT, 0x80, 0x0 ;  /* 0x000000000000781c */ /* 0x000fe40000745070 */
[----:B------:R-:W-:Y:S04]  /*2e80*/  ISETP.LT.AND P0, PT, R121, UR18, !P4 ;  /* 0x0000001279007c0c */ /* 0x000fe8000e701270 */
[----:B------:R-:W-:Y:S02]  /*2e90*/  PLOP3.LUT P3, PT, P0, P3, PT, 0x80, 0x0 ;  /* 0x000000000000781c */ /* 0x000fe40000767070 */
[-C--:B------:R-:W-:Y:S04]  /*2ea0*/  ISETP.GE.AND P0, PT, R104, R121.reuse, PT ;  /* 0x000000796800720c */ /* 0x080fe80003f06270 */
[----:B--2---:R-:W-:Y:S02]  /*2eb0*/  SEL R129, RZ, 0x1, !P0 ;  /* 0x00000001ff817807 */ /* 0x004fe40004000000 */
[-C--:B------:R-:W-:Y:S01]  /*2ec0*/  ISETP.GE.AND P0, PT, R103, R121.reuse, PT ;  /* 0x000000796700720c */ /* 0x080fe20003f06270 */
[C---:B------:R-:W5:Y:S04]  /*2ed0*/  DMMA.8x8x4 R28, R92.reuse, R86, R28 ;  /* 0x000000565c1c723f */ /* 0x040f68000000001c */
[----:B------:R-:W-:Y:S02]  /*2ee0*/  LOP3.LUT R129, R129, UR14, RZ, 0xfc, !PT ;  /* 0x0000000e81817c12 */ /* 0x000fe4000f8efcff */
[----:B------:R-:W-:Y:S02]  /*2ef0*/  SEL R128, RZ, 0x1, !P0 ;  /* 0x00000001ff807807 */ /* 0x000fe40004000000 */
[----:B------:R-:W-:Y:S02]  /*2f00*/  PRMT R129, R129, 0x9910, RZ ;  /* 0x0000991081817816 */ /* 0x000fe400000000ff */
[-C--:B------:R-:W-:Y:S02]  /*2f10*/  ISETP.GE.AND P0, PT, R102, R121.reuse, PT ;  /* 0x000000796600720c */ /* 0x080fe40003f06270 */
[----:B------:R-:W-:Y:S02]  /*2f20*/  LOP3.LUT R128, R128, UR14, RZ, 0xfc, !PT ;  /* 0x0000000e80807c12 */ /* 0x000fe4000f8efcff */
[----:B------:R-:W-:Y:S02]  /*2f30*/  SEL R124, RZ, 0x1, !P0 ;  /* 0x00000001ff7c7807 */ /* 0x000fe40004000000 */
[-C--:B------:R2:W5:Y:S02]  /*2f40*/  DMMA.8x8x4 R32, R92, R84.reuse, R32 ;  /* 0x000000545c20723f */ /* 0x0805640000000020 */
[----:B--2---:R-:W-:Y:S01]  /*2f50*/  LDS.128 R92, [R0+UR4+0x2000] ;  /* 0x00200004005c7984 */ /* 0x004fe20008000c00 */
[----:B------:R-:W-:Y:S01]  /*2f60*/  ISETP.GE.AND P0, PT, R101, R121, PT ;  /* 0x000000796500720c */ /* 0x000fe20003f06270 */
[----:B------:R-:W-:Y:S01]  /*2f70*/  VIADD R121, R121, 0x10 ;  /* 0x0000001079797836 */ /* 0x000fe20000000000 */
[----:B------:R-:W-:Y:S02]  /*2f80*/  PRMT R128, R128, 0x9910, RZ ;  /* 0x0000991080807816 */ /* 0x000fe400000000ff */
[----:B-1----:R-:W-:Y:S02]  /*2f90*/  SEL R123, RZ, 0x1, !P0 ;  /* 0x00000001ff7b7807 */ /* 0x002fe40004000000 */
[----:B------:R-:W-:Y:S01]  /*2fa0*/  ISETP.NE.AND P0, PT, R130, RZ, PT ;  /* 0x000000ff8200720c */ /* 0x000fe20003f05270 */
[----:B------:R-:W-:Y:S01]  /*2fb0*/  VIADD R130, R105, UR32 ;  /* 0x0000002069827c36 */ /* 0x000fe20008000000 */
[----:B------:R-:W-:Y:S01]  /*2fc0*/  ISETP.NE.AND P1, PT, R128, RZ, P1 ;  /* 0x000000ff8000720c */ /* 0x000fe20000f25270 */
[----:B------:R-:W-:Y:S04]  /*2fd0*/  DEPBAR.LE SB5, 0xc ;  /* 0x0000d3000000791a */ /* 0x000fe80000000000 */
[C---:B------:R-:W5:Y:S01]  /*2fe0*/  DMMA.8x8x4 R36, R98.reuse, R84, R36 ;  /* 0x000000546224723f */ /* 0x040f620000000024 */
[----:B------:R-:W-:Y:S03]  /*2ff0*/  UMOV UR32, UR27 ;  /* 0x0000001b00207c82 */ /* 0x000fe60008000000 */
[----:B------:R-:W-:Y:S02]  /*3000*/  ISETP.NE.AND P0, PT, R129, RZ, P0 ;  /* 0x000000ff8100720c */ /* 0x000fe40000705270 */
[----:B------:R-:W-:Y:S02]  /*3010*/  LOP3.LUT R129, R119, 0x100, RZ, 0xc0, !PT ;  /* 0x0000010077817812 */ /* 0x000fe400078ec0ff */
[----:B------:R-:W-:Y:S02]  /*3020*/  SEL R128, RZ, 0x1, !P0 ;  /* 0x00000001ff807807 */ /* 0x000fe40004000000 */
[----:B------:R-:W-:Y:S02]  /*3030*/  SHF.R.U32.HI R129, RZ, 0x5, R129 ;  /* 0x00000005ff817819 */ /* 0x000fe40000011681 */
[----:B------:R-:W-:Y:S02]  /*3040*/  LOP3.LUT R124, R124, UR14, RZ, 0xfc, !PT ;  /* 0x0000000e7c7c7c12 */ /* 0x000fe4000f8efcff */
[----:B------:R-:W-:Y:S02]  /*3050*/  LOP3.LUT R123, R123, UR14, RZ, 0xfc, !PT ;  /* 0x0000000e7b7b7c12 */ /* 0x000fe4000f8efcff */
[C---:B------:R-:W5:Y:S04]  /*3060*/  DMMA.8x8x4 R40, R98.reuse, R86, R40 ;  /* 0x000000566228723f */ /* 0x040f680000000028 */
[----:B------:R-:W-:Y:S02]  /*3070*/  PRMT R124, R124, 0x9910, RZ ;  /* 0x000099107c7c7816 */ /* 0x000fe400000000ff */
[----:B------:R-:W-:Y:S02]  /*3080*/  PRMT R123, R123, 0x9910, RZ ;  /* 0x000099107b7b7816 */ /* 0x000fe400000000ff */
[----:B------:R-:W-:Y:S02]  /*3090*/  ISETP.NE.AND P2, PT, R124, RZ, P2 ;  /* 0x000000ff7c00720c */ /* 0x000fe40001745270 */
[----:B------:R-:W-:Y:S04]  /*30a0*/  ISETP.NE.AND P3, PT, R123, RZ, P3 ;  /* 0x000000ff7b00720c */ /* 0x000fe80001f65270 */
[----:B------:R-:W-:Y:S02]  /*30b0*/  P2R R128, PR, R128, 0xf ;  /* 0x0000000f80807803 */ /* 0x000fe40000000000 */
[C---:B------:R-:W5:Y:S03]  /*30c0*/  DMMA.8x8x4 R44, R98.reuse, R88, R44 ;  /* 0x00000058622c723f */ /* 0x040f66000000002c */
[----:B------:R-:W-:Y:S02]  /*30d0*/  ISETP.NE.AND P3, PT, R109, RZ, PT ;  /* 0x000000ff6d00720c */ /* 0x000fe40003f65270 */
[----:B------:R-:W-:Y:S02]  /*30e0*/  IADD3 R132, P0, R132, UR12, RZ ;  /* 0x0000000c84847c10 */ /* 0x000fe4000ff1e0ff */
[----:B------:R-:W-:Y:S02]  /*30f0*/  ISETP.NE.AND P1, PT, R111, RZ, PT ;  /* 0x000000ff6f00720c */ /* 0x000fe40003f25270 */
[----:B------:R-:W-:Y:S02]  /*3100*/  IADD3.X R133, R133, UR13, RZ, P0, !PT ;  /* 0x0000000d85857c10 */ /* 0x000fe400087fe4ff */
[----:B------:R-:W-:Y:S02]  /*3110*/  IADD3 R124, P0, R126, UR8, RZ ;  /* 0x000000087e7c7c10 */ /* 0x000fe4000ff1e0ff */
[----:B------:R-:W-:Y:S02]  /*3120*/  ISETP.NE.AND P2, PT, R110, RZ, PT ;  /* 0x000000ff6e00720c */ /* 0x000fe40003f45270 */
[----:B------:R-:W-:Y:S01]  /*3130*/  IADD3.X R123, R127, UR9, RZ, P0, !PT ;  /* 0x000000097f7b7c10 */ /* 0x000fe200087fe4ff */
[-C--:B------:R-:W5:Y:S03]  /*3140*/  DMMA.8x8x4 R48, R98, R90.reuse, R48 ;  /* 0x0000005a6230723f */ /* 0x080f660000000030 */
[----:B------:R-:W-:Y:S02]  /*3150*/  ISETP.NE.U32.AND P0, PT, R129, RZ, PT ;  /* 0x000000ff8100720c */ /* 0x000fe40003f05070 */
[----:B------:R-:W-:Y:S04]  /*3160*/  LOP3.LUT R129, R119, 0x200, RZ, 0xc0, !PT ;  /* 0x0000020077817812 */ /* 0x000fe800078ec0ff */
[----:B------:R-:W-:Y:S01]  /*3170*/  SHF.R.U32.HI R129, RZ, 0x6, R129 ;  /* 0x00000006ff817819 */ /* 0x000fe20000011681 */
[----:B------:R-:W-:Y:S06]  /*3180*/  DEPBAR.LE SB5, 0xc ;  /* 0x0000d3000000791a */ /* 0x000fec0000000000 */
[C---:B------:R-:W5:Y:S11]  /*3190*/  DMMA.8x8x4 R52, R96.reuse, R90, R52 ;  /* 0x0000005a6034723f */ /* 0x040f760000000034 */
[----:B------:R-:W-:Y:S05]  /*31a0*/  @!UPT UIADD3 URZ, URZ, URZ, URZ ;  /* 0x0000003f3f3ff290 */ /* 0x000fea000fffe03f */
[C---:B------:R1:W5:Y:S02]  /*31b0*/  DMMA.8x8x4 R56, R96.reuse, R88, R56 ;  /* 0x000000586038723f */ /* 0x0403640000000038 */
[----:B-1----:R-:W-:Y:S11]  /*31c0*/  LDS.128 R88, [R3+UR5+0xd880] ;  /* 0x00d8800503587984 */ /* 0x002ff60008000c00 */
[----:B------:R-:W-:Y:S03]  /*31d0*/  @!UPT UIADD3 URZ, URZ, URZ, URZ ;  /* 0x0000003f3f3ff290 */ /* 0x000fe6000fffe03f */
[C---:B------:R-:W5:Y:S11]  /*31e0*/  DMMA.8x8x4 R60, R96.reuse, R86, R60 ;  /* 0x00000056603c723f */ /* 0x040f76000000003c */
[----:B------:R-:W-:Y:S05]  /*31f0*/  @!UPT UIADD3 URZ, URZ, URZ, URZ ;  /* 0x0000003f3f3ff290 */ /* 0x000fea000fffe03f */
[----:B------:R1:W5:Y:S02]  /*3200*/  DMMA.8x8x4 R64, R96, R84, R64 ;  /* 0x000000546040723f */ /* 0x0003640000000040 */
[----:B-1----:R-:W1:Y:S08]  /*3210*/  LDS.128 R84, [R3+UR5+0xd800] ;  /* 0x00d8000503547984 */ /* 0x002e700008000c00 */
[----:B------:R-:W2:Y:S01]  /*3220*/  LDS.128 R96, [R0+UR4+0x2080] ;  /* 0x0020800400607984 */ /* 0x000ea20008000c00 */
[----:B------:R-:W-:Y:S01]  /*3230*/  UIADD3 UR4, UR4, -0x8000, URZ ;  /* 0xffff800004047890 */ /* 0x000fe2000fffe03f */
[----:B------:R-:W-:-:S04]  /*3240*/  DEPBAR.LE SB5, 0xc ;  /* 0x0000d3000000791a */ /* 0x000fc80000000000 */
[C---:B---3--:R-:W5:Y:S02]  /*3250*/  DMMA.8x8x4 R4, R68.reuse, R72, R4 ;  /* 0x000000484404723f */ /* 0x048f640000000004 */
[----:B------:R-:W-:Y:S01]  /*3260*/  @!PT LDS RZ, [RZ] ;  /* 0x00000000fffff984 */ /* 0x000fe20000000800 */
[----:B------:R-:W-:Y:S01]  /*3270*/  @!PT LDS RZ, [RZ] ;  /* 0x00000000fffff984 */ /* 0x000fe20000000800 */
[----:B------:R-:W-:Y:S01]  /*3280*/  @!PT LDS RZ, [RZ] ;  /* 0x00000000fffff984 */ /* 0x000fe20000000800 */
[----:B------:R3:W-:Y:S02]  /*3290*/  LDGSTS.E.LTC128B.64 [R130], desc[UR22][R132.64], P0 ;  /* 0x0000000084827fae */ /* 0x0007e40008121b56 */
[----:B------:R-:W-:Y:S04]  /*32a0*/  IADD3 R136, P0, R132, UR12, RZ ;  /* 0x0000000c84887c10 */ /* 0x000fe8000ff1e0ff */
[----:B------:R-:W-:Y:S02]  /*32b0*/  IADD3.X R137, R133, UR13, RZ, P0, !PT ;  /* 0x0000000d85897c10 */ /* 0x000fe400087fe4ff */
[----:B------:R-:W-:Y:S01]  /*32c0*/  ISETP.NE.U32.AND P0, PT, R129, RZ, PT ;  /* 0x000000ff8100720c */ /* 0x000fe20003f05070 */
[----:B------:R-:W-:Y:S05]  /*32d0*/  IMAD.SHL.U32 R129, R118, 0x2, RZ ;  /* 0x0000000276817824 */ /* 0x000fea00078e00ff */
[C---:B------:R-:W5:Y:S07]  /*32e0*/  DMMA.8x8x4 R8, R68.reuse, R74, R8 ;  /* 0x0000004a4408723f */ /* 0x040f6e0000000008 */
[----:B------:R-:W-:Y:S01]  /*32f0*/  LDGSTS.E.LTC128B.64 [R130+0x400], desc[UR22][R136.64], P0 ;  /* 0x0040000088827fae */ /* 0x000fe20008121b56 */
[----:B------:R-:W-:Y:S08]  /*3300*/  IADD3 R134, P0, R136, UR12, RZ ;  /* 0x0000000c88867c10 */ /* 0x000ff0000ff1e0ff */
[C---:B------:R-:W5:Y:S04]  /*3310*/  DMMA.8x8x4 R12, R68.reuse, R76, R12 ;  /* 0x0000004c440c723f */ /* 0x040f68000000000c */
[----:B------:R-:W-:Y:S02]  /*3320*/  IADD3.X R135, R137, UR13, RZ, P0, !PT ;  /* 0x0000000d89877c10 */ /* 0x000fe400087fe4ff */
[----:B------:R-:W-:Y:S02]  /*3330*/  LOP3.LUT P0, RZ, R129, 0x8, RZ, 0xc0, !PT ;  /* 0x0000000881ff7812 */ /* 0x000fe4000780c0ff */
[C---:B------:R-:W-:Y:S02]  /*3340*/  LOP3.LUT R129, R119.reuse, 0x400, RZ, 0xc0, !PT ;  /* 0x0000040077817812 */ /* 0x040fe400078ec0ff */
[----:B------:R-:W-:Y:S02]  /*3350*/  LOP3.LUT R119, R119, 0x800, RZ, 0xc0, !PT ;  /* 0x0000080077777812 */ /* 0x000fe400078ec0ff */
[----:B------:R-:W-:Y:S02]  /*3360*/  SHF.R.U32.HI R129, RZ, 0x7, R129 ;  /* 0x00000007ff817819 */ /* 0x000fe40000011681 */
[----:B------:R-:W-:Y:S02]  /*3370*/  SHF.R.U32.HI R119, RZ, 0x8, R119 ;  /* 0x00000008ff777819 */ /* 0x000fe40000011677 */
[-C--:B------:R-:W5:Y:S03]  /*3380*/  DMMA.8x8x4 R16, R68, R78.reuse, R16 ;  /* 0x0000004e4410723f */ /* 0x080f660000000010 */
[----:B------:R-:W-:Y:S01]  /*3390*/  LDGSTS.E.LTC128B.64 [R122+0xc100], desc[UR22][R126.64+0x100], P0 ;  /* 0x0c1001007e7a7fae */ /* 0x000fe20008121b56 */
[----:B------:R-:W-:Y:S01]  /*33a0*/  ISETP.NE.U32.AND P0, PT, R129, RZ, PT ;  /* 0x000000ff8100720c */ /* 0x000fe20003f05070 */
[----:B------:R-:W-:Y:S11]  /*33b0*/  DEPBAR.LE SB5, 0xc ;  /* 0x0000d3000000791a */ /* 0x000ff60000000000 */
[C---:B------:R-:W5:Y:S01]  /*33c0*/  DMMA.8x8x4 R20, R70.reuse, R78, R20 ;  /* 0x0000004e4614723f */ /* 0x040f620000000014 */
[----:B---3--:R3:W-:Y:S03]  /*33d0*/  LDGSTS.E.LTC128B.64 [R130+0x800], desc[UR22][R134.64], P0 ;  /* 0x0080000086827fae */ /* 0x0087e60008121b56 */
[----:B------:R-:W-:Y:S04]  /*33e0*/  IADD3 R132, P0, R134, UR12, RZ ;  /* 0x0000000c86847c10 */ /* 0x000fe8000ff1e0ff */
[----:B------:R-:W-:Y:S02]  /*33f0*/  IADD3.X R133, R135, UR13, RZ, P0, !PT ;  /* 0x0000000d87857c10 */ /* 0x000fe400087fe4ff */
[----:B------:R-:W-:Y:S06]  /*3400*/  ISETP.NE.U32.AND P0, PT, R119, RZ, PT ;  /* 0x000000ff7700720c */ /* 0x000fec0003f05070 */
[C---:B------:R-:W5:Y:S07]  /*3410*/  DMMA.8x8x4 R24, R70.reuse, R76, R24 ;  /* 0x0000004c4618723f */ /* 0x040f6e0000000018 */
[----:B------:R-:W-:Y:S01]  /*3420*/  LDGSTS.E.LTC128B.64 [R130+0xc00], desc[UR22][R132.64], P0 ;  /* 0x00c0000084827fae */ /* 0x000fe20008121b56 */
[----:B------:R-:W-:Y:S08]  /*3430*/  LOP3.LUT P0, RZ, R118, 0x8, RZ, 0xc0, !PT ;  /* 0x0000000876ff7812 */ /* 0x000ff0000780c0ff */
[C---:B------:R-:W5:Y:S05]  /*3440*/  DMMA.8x8x4 R28, R70.reuse, R74, R28 ;  /* 0x0000004a461c723f */ /* 0x040f6a000000001c */
[----:B---3--:R3:W-:Y:S01]  /*3450*/  LDGSTS.E.LTC128B.64 [R122+0xc180], desc[UR22][R126.64+0x180], P0 ;  /* 0x0c1801807e7a7fae */ /* 0x0087e20008121b56 */
[----:B------:R-:W-:Y:S04]  /*3460*/  ISETP.NE.AND P0, PT, R112, RZ, PT ;  /* 0x000000ff7000720c */ /* 0x000fe80003f05270 */
[C---:B------:R-:W-:Y:S01]  /*3470*/  ISETP.LT.AND P0, PT, R117.reuse, UR18, !P0 ;  /* 0x0000001275007c0c */ /* 0x040fe2000c701270 */
[----:B------:R-:W0:Y:S05]  /*3480*/  LDGDEPBAR ;  /* 0x00000000000079af */ /* 0x000e2a0000000000 */
[-C--:B------:R1:W5:Y:S01]  /*3490*/  DMMA.8x8x4 R32, R70, R72.reuse, R32 ;  /* 0x000000484620723f */ /* 0x0803620000000020 */
[----:B------:R-:W-:Y:S02]  /*34a0*/  SEL R129, RZ, 0x100, !P0 ;  /* 0x00000100ff817807 */ /* 0x000fe40004000000 */
[C---:B------:R-:W-:Y:S04]  /*34b0*/  ISETP.LT.AND P0, PT, R117.reuse, UR18, !P1 ;  /* 0x0000001275007c0c */ /* 0x040fe8000cf01270 */
[----:B------:R-:W-:Y:S01]  /*34c0*/  SEL R134, RZ, 0x200, !P0 ;  /* 0x00000200ff867807 */ /* 0x000fe20004000000 */
[----:B------:R-:W-:Y:S08]  /*34d0*/  DEPBAR.LE SB5, 0xc ;  /* 0x0000d3000000791a */ /* 0x000ff00000000000 */
[C---:B----4-:R-:W5:Y:S04]  /*34e0*/  DMMA.8x8x4 R36, R80.reuse, R72, R36 ;  /* 0x000000485024723f */ /* 0x050f680000000024 */
[----:B------:R-:W-:Y:S02]  /*34f0*/  LOP3.LUT R125, R134, R129, R125, 0xfe, !PT ;  /* 0x00000081867d7212 */ /* 0x000fe400078efe7d */
[C---:B------:R-:W-:Y:S04]  /*3500*/  ISETP.LT.AND P0, PT, R117.reuse, UR18, !P2 ;  /* 0x0000001275007c0c */ /* 0x040fe8000d701270 */
[----:B------:R-:W-:Y:S01]  /*3510*/  SEL R119, RZ, 0x400, !P0 ;  /* 0x00000400ff777807 */ /* 0x000fe20004000000 */
[----:B------:R-:W-:Y:S05]  /*3520*/  DEPBAR.LE SB0, 0x1 ;  /* 0x000080400000791a */ /* 0x000fea0000000000 */
[C---:B------:R-:W5:Y:S01]  /*3530*/  DMMA.8x8x4 R40, R80.reuse, R74, R40 ;  /* 0x0000004a5028723f */ /* 0x040f620000000028 */
[----:B------:R-:W-:Y:S03]  /*3540*/  BAR.SYNC.DEFER_BLOCKING 0x0 ;  /* 0x0000000000007b1d */ /* 0x000fe60000010000 */
[C---:B------:R-:W-:Y:S01]  /*3550*/  ISETP.LT.AND P0, PT, R117.reuse, UR18, !P3 ;  /* 0x0000001275007c0c */ /* 0x040fe2000df01270 */
[----:B------:R-:W-:Y:S03]  /*3560*/  VIADD R117, R117, 0x10 ;  /* 0x0000001075757836 */ /* 0x000fe60000000000 */
[----:B------:R-:W-:Y:S02]  /*3570*/  SEL R118, RZ, 0x800, !P0 ;  /* 0x00000800ff767807 */ /* 0x000fe40004000000 */
[----:B------:R-:W-:Y:S02]  /*3580*/  PLOP3.LUT P0, PT, PT, PT, UP0, 0x40, 0x0 ;  /* 0x000000000000781c */ /* 0x000fe40003f0e808 */
[----:B------:R-:W-:Y:S04]  /*3590*/  LOP3.LUT R119, R118, R119, R125, 0xfe, !PT ;  /* 0x0000007776777212 */ /* 0x000fe800078efe7d */
[C---:B------:R-:W5:Y:S04]  /*35a0*/  DMMA.8x8x4 R44, R80.reuse, R76, R44 ;  /* 0x0000004c502c723f */ /* 0x040f68000000002c */
[----:B------:R-:W-:Y:S02]  /*35b0*/  SEL R119, R119, RZ, !P0 ;  /* 0x000000ff77777207 */ /* 0x000fe40004000000 */
[----:B------:R-:W-:Y:S01]  /*35c0*/  PLOP3.LUT P0, PT, PT, PT, UP0, 0x40, 0x0 ;  /* 0x000000000000781c */ /* 0x000fe20003f0e808 */
[----:B------:R-:W-:Y:S03]  /*35d0*/  UISETP.NE.AND UP0, UPT, UR26, 0x3, UPT ;  /* 0x000000031a00788c */ /* 0x000fe6000bf05270 */
[----:B------:R-:W-:Y:S01]  /*35e0*/  SEL R118, R128, RZ, !P0 ;  /* 0x000000ff80767207 */ /* 0x000fe20004000000 */
[----:B------:R-:W-:Y:S01]  /*35f0*/  USEL UR24, UR21, 0x300, !UP0 ;  /* 0x0000030015187887 */ /* 0x000fe2000c000000 */
[----:B---3--:R-:W-:Y:S01]  /*3600*/  IADD3 R122, P0, R132, UR10, RZ ;  /* 0x0000000a847a7c10 */ /* 0x008fe2000ff1e0ff */
[----:B------:R-:W-:Y:S03]  /*3610*/  USEL UR26, UR26, URZ, UP0 ;  /* 0x0000003f1a1a7287 */ /* 0x000fe60008000000 */
[-C--:B------:R-:W5:Y:S01]  /*3620*/  DMMA.8x8x4 R48, R80, R78.reuse, R48 ;  /* 0x0000004e5030723f */ /* 0x080f620000000030 */
[----:B------:R-:W-:Y:S01]  /*3630*/  IMAD.U32 R125, RZ, RZ, UR24 ;  /* 0x00000018ff7d7e24 */ /* 0x000fe2000f8e00ff */
[----:B------:R-:W-:Y:S02]  /*3640*/  @UP0 UIADD3 UR25, UR5, 0x2000, URZ ;  /* 0x0000200005190890 */ /* 0x000fe4000fffe03f */
[----:B------:R-:W-:Y:S01]  /*3650*/  @UP0 UIADD3 UR4, UR30, 0x3000, URZ ;  /* 0x000030001e040890 */ /* 0x000fe2000fffe03f */
[----:B------:R-:W-:Y:S01]  /*3660*/  IMAD R120, R125, 0x10, R120 ;  /* 0x000000107d787824 */ /* 0x000fe200078e0278 */
[----:B------:R-:W-:Y:S01]  /*3670*/  UISETP.GT.AND UP0, UPT, UR33, -0x1, UPT ;  /* 0xffffffff2100788c */ /* 0x000fe2000bf04270 */
[----:B------:R-:W-:Y:S02]  /*3680*/  IADD3.X R125, R133, UR11, RZ, P0, !PT ;  /* 0x0000000b857d7c10 */ /* 0x000fe400087fe4ff */
[----:B------:R-:W-:Y:S01]  /*3690*/  UMOV UR5, UR25 ;  /* 0x0000001900057c82 */ /* 0x000fe20008000000 */
[----:B-1----:R1:W3:Y:S01]  /*36a0*/  LDS.128 R68, [R120] ;  /* 0x0000000078447984 */ /* 0x0022e20000000c00 */
[----:B------:R-:W-:Y:S05]  /*36b0*/  DEPBAR.LE SB5, 0xc ;  /* 0x0000d3000000791a */ /* 0x000fea0000000000 */
[C---:B------:R-:W5:Y:S01]  /*36c0*/  DMMA.8x8x4 R52, R82.reuse, R78, R52 ;  /* 0x0000004e5234723f */ /* 0x040f620000000034 */
[----:B------:R-:W-:Y:S11]  /*36d0*/  PLOP3.LUT P0, PT, PT, PT, UP0, 0x80, 0x0 ;  /* 0x000000000000781c */ /* 0x000ff60003f0f008 */
[----:B------:R-:W-:Y:S04]  /*36e0*/  @!UPT UIADD3 URZ, URZ, URZ, URZ ;  /* 0x0000003f3f3ff290 */ /* 0x000fe8000fffe03f */
[C---:B------:R4:W5:Y:S02]  /*36f0*/  DMMA.8x8x4 R56, R82.reuse, R76, R56 ;  /* 0x0000004c5238723f */ /* 0x0409640000000038 */
[----:B----4-:R1:W3:Y:S11]  /*3700*/  LDS.128 R76, [R3+UR25+0xc080] ;  /* 0x00c08019034c7984 */ /* 0x0102f60008000c00 */
[----:B------:R-:W-:Y:S03]  /*3710*/  @!UPT UIADD3 URZ, URZ, URZ, URZ ;  /* 0x0000003f3f3ff290 */ /* 0x000fe6000fffe03f */
[C---:B------:R-:W5:Y:S11]  /*3720*/  DMMA.8x8x4 R60, R82.reuse, R74, R60 ;  /* 0x0000004a523c723f */ /* 0x040f76000000003c */
[----:B------:R-:W-:Y:S05]  /*3730*/  @!UPT UIADD3 URZ, URZ, URZ, URZ ;  /* 0x0000003f3f3ff290 */ /* 0x000fea000fffe03f */
[----:B-1----:R1:W5:Y:S02]  /*3740*/  DMMA.8x8x4 R64, R82, R72, R64 ;  /* 0x000000485240723f */ /* 0x0023640000000040 */
[----:B-1----:R1:W3:Y:S08]  /*3750*/  LDS.128 R80, [R120+0x80] ;  /* 0x0000800078507984 */ /* 0x0022f00000000c00 */
[----:B------:R1:W3:Y:S01]  /*3760*/  LDS.128 R72, [R3+UR25+0xc000] ;  /* 0x00c0001903487984 */ /* 0x0002e20008000c00 */
[----:B------:R-:W-:-:S05]  /*3770*/  DEPBAR.LE SB5, 0xc ;  /* 0x0000d3000000791a */ /* 0x000fca0000000000 */
[C---:B------:R1:W5:Y:S11]  /*3780*/  DMMA.8x8x4 R4, R94.reuse, R84, R4 ;  /* 0x000000545e04723f */ /* 0x0403760000000004 */
[----:B------:R-:W-:Y:S05]  /*3790*/  @!UPT UIADD3 URZ, URZ, URZ, URZ ;  /* 0x0000003f3f3ff290 */ /* 0x000fea000fffe03f */
[C---:B------:R1:W5:Y:S11]  /*37a0*/  DMMA.8x8x4 R8, R94.reuse, R86, R8 ;  /* 0x000000565e08723f */ /* 0x0403760000000008 */
[----:B------:R-:W-:Y:S05]  /*37b0*/  @!UPT UIADD3 URZ, URZ, URZ, URZ ;  /* 0x0000003f3f3ff290 */ /* 0x000fea000fffe03f */
[C---:B------:R1:W5:Y:S11]  /*37c0*/  DMMA.8x8x4 R12, R94.reuse, R88, R12 ;  /* 0x000000585e0c723f */ /* 0x040376000000000c */
[----:B------:R-:W-:Y:S05]  /*37d0*/  @!UPT UIADD3 URZ, URZ, URZ, URZ ;  /* 0x0000003f3f3ff290 */ /* 0x000fea000fffe03f */
[-C--:B------:R1:W5:Y:S01]  /*37e0*/  DMMA.8x8x4 R16, R94, R90.reuse, R16 ;  /* 0x0000005a5e10723f */ /* 0x0803620000000010 */
[----:B------:R-:W-:Y:S11]  /*37f0*/  DEPBAR.LE SB5, 0xc ;  /* 0x0000d3000000791a */ /* 0x000ff60000000000 */
[----:B------:R-:W-:Y:S04]  /*3800*/  @!UPT UIADD3 URZ, URZ, URZ, URZ ;  /* 0x0000003f3f3ff290 */ /* 0x000fe8000fffe03f */
        /* <DEDUP_REMOVED lines=9> */
[C---:B--2---:R1:W5:Y:S11]  /*38a0*/  DMMA.8x8x4 R36, R98.reuse, R84, R36 ;  /* 0x000000546224723f */ /* 0x0443760000000024 */
        /* <DEDUP_REMOVED lines=14> */
[----:B------:R1:W5:Y:S01]  /*3990*/  DMMA.8x8x4 R64, R96, R84, R64 ;  /* 0x000000546040723f */ /* 0x0003620000000040 */
[----:B------:R-:W-:Y:S03]  /*39a0*/  @!UPT UIADD3 URZ, URZ, URZ, URZ ;  /* 0x0000003f3f3ff290 */ /* 0x000fe6000fffe03f */
[----:B------:R-:W-:Y:S11]  /*39b0*/  @P0 BRA `(.L_x_4) ;  /* 0xffffffec00580947 */ /* 0x000ff6000383ffff */
.L_x_3:
[----:B------:R-:W0:Y:S01]  /*39c0*/  LDGDEPBAR ;  /* 0x00000000000079af */ /* 0x000e220000000000 */
[----:B------:R-:W-:Y:S02]  /*39d0*/  ULDC.64 UR4, c[0x0][0x2e0] ;  /* 0x0000b80000047ab9 */ /* 0x000fe40000000a00 */
[----:B------:R-:W-:Y:S01]  /*39e0*/  ISETP.NE.U32.AND P0, PT, RZ, UR4, PT ;  /* 0x00000004ff007c0c */ /* 0x000fe2000bf05070 */
[----:B------:R-:W0:Y:S03]  /*39f0*/  LDGDEPBAR ;  /* 0x00000000000079af */ /* 0x000e260000000000 */
[----:B------:R-:W-:Y:S01]  /*3a00*/  ISETP.NE.AND.EX P0, PT, RZ, UR5, PT, P0 ;  /* 0x00000005ff007c0c */ /* 0x000fe2000bf05300 */
[----:B------:R-:W-:-:S04]  /*3a10*/  DEPBAR.LE SB0, 0x0 ;  /* 0x000080000000791a */ /* 0x000fc80000000000 */
[----:B------:R-:W-:Y:S08]  /*3a20*/  BAR.SYNC.DEFER_BLOCKING 0x0 ;  /* 0x0000000000007b1d */ /* 0x000ff00000010000 */
[----:B------:R-:W-:Y:S05]  /*3a30*/  @!P0 BRA `(.L_x_5) ;  /* 0x00000000001c8947 */ /* 0x000fea0003800000 */
[----:B-1----:R-:W1:Y:S02]  /*3a40*/  LDC.64 R88, c[0x0][0x2e0] ;  /* 0x0000b800ff587b82 */ /* 0x002e640000000a00 */
[----:B-1----:R-:W2:Y:S02]  /*3a50*/  LDG.E.64 R88, desc[UR22][R88.64] ;  /* 0x0000001658587981 */ /* 0x002ea4000c1e1b00 */
[----:B--2---:R-:W-:-:S04]  /*3a60*/  ISETP.NE.U32.AND P0, PT, R88, RZ, PT ;  /* 0x000000ff5800720c */ /* 0x004fc80003f05070 */
[----:B------:R-:W-:-:S13]  /*3a70*/  ISETP.NE.AND.EX P0, PT, R89, RZ, PT, P0 ;  /* 0x000000ff5900720c */ /* 0x000fda0003f05300 */
[----:B------:R-:W-:Y:S05]  /*3a80*/  @!P0 BRA `(.L_x_5) ;  /* 0x0000000000088947 */ /* 0x000fea0003800000 */
[----:B------:R-:W4:Y:S01]  /*3a90*/  LD.E.64 R88, desc[UR22][R88.64] ;  /* 0x0000001658587980 */ /* 0x000f22000c101b00 */
[----:B------:R-:W-:Y:S05]  /*3aa0*/  BRA `(.L_x_6) ;  /* 0x0000000000287947 */ /* 0x000fea0003800000 */
.L_x_5:
[----:B------:R-:W-:Y:S02]  /*3ab0*/  ULDC.64 UR4, c[0x0][0x2d0] ;  /* 0x0000b40000047ab9 */ /* 0x000fe40000000a00 */
[----:B------:R-:W-:-:S04]  /*3ac0*/  ISETP.NE.U32.AND P0, PT, RZ, UR4, PT ;  /* 0x00000004ff007c0c */ /* 0x000fc8000bf05070 */
[----:B------:R-:W-:-:S13]  /*3ad0*/  ISETP.NE.AND.EX P0, PT, RZ, UR5, PT, P0 ;  /* 0x00000005ff007c0c */ /* 0x000fda000bf05300 */
[----:B------:R-:W-:Y:S05]  /*3ae0*/  @!P0 BRA `(.L_x_7) ;  /* 0x00000000000c8947 */ /* 0x000fea0003800000 */
[----:B-1----:R-:W1:Y:S02]  /*3af0*/  LDC.64 R88, c[0x0][0x2d0] ;  /* 0x0000b400ff587b82 */ /* 0x002e640000000a00 */
[----:B-1----:R-:W4:Y:S01]  /*3b00*/  LDG.E.64 R88, desc[UR22][R88.64] ;  /* 0x0000001658587981 */ /* 0x002f22000c1e1b00 */
[----:B------:R-:W-:Y:S05]  /*3b10*/  BRA `(.L_x_6) ;  /* 0x00000000000c7947 */ /* 0x000fea0003800000 */
.L_x_7:
[----:B------:R-:W-:Y:S02]  /*3b20*/  ULDC.64 UR4, c[0x0][0x2c0] ;  /* 0x0000b00000047ab9 */ /* 0x000fe40000000a00 */
[----:B-1----:R-:W-:Y:S02]  /*3b30*/  MOV R88, UR4 ;  /* 0x0000000400587c02 */ /* 0x002fe40008000f00 */
[----:B------:R-:W-:-:S07]  /*3b40*/  MOV R89, UR5 ;  /* 0x0000000500597c02 */ /* 0x000fce0008000f00 */
.L_x_6:
[----:B------:R-:W-:Y:S02]  /*3b50*/  ULDC.64 UR4, c[0x0][0x2e8] ;  /* 0x0000ba0000047ab9 */ /* 0x000fe40000000a00 */
[----:B------:R-:W-:-:S04]  /*3b60*/  ISETP.NE.U32.AND P0, PT, RZ, UR4, PT ;  /* 0x00000004ff007c0c */ /* 0x000fc8000bf05070 */
[----:B------:R-:W-:-:S13]  /*3b70*/  ISETP.NE.AND.EX P0, PT, RZ, UR5, PT, P0 ;  /* 0x00000005ff007c0c */ /* 0x000fda000bf05300 */
[----:B------:R-:W-:Y:S05]  /*3b80*/  @!P0 BRA `(.L_x_8) ;  /* 0x00000000001c8947 */ /* 0x000fea0003800000 */
[----:B------:R-:W1:Y:S02]  /*3b90*/  LDC.64 R90, c[0x0][0x2e8] ;  /* 0x0000ba00ff5a7b82 */ /* 0x000e640000000a00 */
[----:B-1----:R-:W2:Y:S02]  /*3ba0*/  LDG.E.64 R90, desc[UR22][R90.64] ;  /* 0x000000165a5a7981 */ /* 0x002ea4000c1e1b00 */
[----:B--2---:R-:W-:-:S04]  /*3bb0*/  ISETP.NE.U32.AND P0, PT, R90, RZ, PT ;  /* 0x000000ff5a00720c */ /* 0x004fc80003f05070 */
[----:B------:R-:W-:-:S13]  /*3bc0*/  ISETP.NE.AND.EX P0, PT, R91, RZ, PT, P0 ;  /* 0x000000ff5b00720c */ /* 0x000fda0003f05300 */
[----:B------:R-:W-:Y:S05]  /*3bd0*/  @!P0 BRA `(.L_x_8) ;  /* 0x0000000000088947 */ /* 0x000fea0003800000 */
[----:B------:R-:W4:Y:S01]  /*3be0*/  LD.E.64 R90, desc[UR22][R90.64] ;  /* 0x000000165a5a7980 */ /* 0x000f22000c101b00 */
[----:B------:R-:W-:Y:S05]  /*3bf0*/  BRA `(.L_x_9) ;  /* 0x0000000000287947 */ /* 0x000fea0003800000 */
.L_x_8:
[----:B------:R-:W-:Y:S02]  /*3c00*/  ULDC.64 UR4, c[0x0][0x2d8] ;  /* 0x0000b60000047ab9 */ /* 0x000fe40000000a00 */
[----:B------:R-:W-:-:S04]  /*3c10*/  ISETP.NE.U32.AND P0, PT, RZ, UR4, PT ;  /* 0x00000004ff007c0c */ /* 0x000fc8000bf05070 */
[----:B------:R-:W-:-:S13]  /*3c20*/  ISETP.NE.AND.EX P0, PT, RZ, UR5, PT, P0 ;  /* 0x00000005ff007c0c */ /* 0x000fda000bf05300 */
[----:B------:R-:W-:Y:S05]  /*3c30*/  @!P0 BRA `(.L_x_10) ;  /* 0x00000000000c8947 */ /* 0x000fea0003800000 */
[----:B------:R-:W1:Y:S02]  /*3c40*/  LDC.64 R90, c[0x0][0x2d8] ;  /* 0x0000b600ff5a7b82 */ /* 0x000e640000000a00 */
[----:B-1----:R-:W4:Y:S01]  /*3c50*/  LDG.E.64 R90, desc[UR22][R90.64] ;  /* 0x000000165a5a7981 */ /* 0x002f22000c1e1b00 */
[----:B------:R-:W-:Y:S05]  /*3c60*/  BRA `(.L_x_9) ;  /* 0x00000000000c7947 */ /* 0x000fea0003800000 */
.L_x_10:
[----:B------:R-:W-:Y:S02]  /*3c70*/  ULDC.64 UR4, c[0x0][0x2c8] ;  /* 0x0000b20000047ab9 */ /* 0x000fe40000000a00 */
[----:B------:R-:W-:Y:S02]  /*3c80*/  MOV R90, UR4 ;  /* 0x00000004005a7c02 */ /* 0x000fe40008000f00 */
[----:B------:R-:W-:-:S07]  /*3c90*/  MOV R91, UR5 ;  /* 0x00000005005b7c02 */ /* 0x000fce0008000f00 */
.L_x_9:
[----:B---3--:R-:W1:Y:S01]  /*3ca0*/  S2R R70, SR_TID.X ;  /* 0x0000000000467919 */ /* 0x008e620000002100 */
[----:B------:R-:W-:Y:S01]  /*3cb0*/  ISETP.NE.AND P0, PT, RZ, UR15, PT ;  /* 0x0000000fff007c0c */ /* 0x000fe2000bf05270 */
[----:B------:R-:W-:Y:S01]  /*3cc0*/  UIMAD UR8, UR19, UR16, UR20 ;  /* 0x00000010130872a4 */ /* 0x000fe2000f8e0214 */
[----:B------:R-:W-:-:S03]  /*3cd0*/  ULDC.64 UR4, c[0x0][0x330] ;  /* 0x0000cc0000047ab9 */ /* 0x000fc60000000a00 */
[----:B------:R-:W-:-:S03]  /*3ce0*/  UIMAD.WIDE UR8, UR8, 0x4, UR4 ;  /* 0x00000004080878a5 */ /* 0x000fc6000f8e0204 */
[----:B------:R-:W-:Y:S02]  /*3cf0*/  ULDC.64 UR4, c[0x0][0x310] ;  /* 0x0000c40000047ab9 */ /* 0x000fe40000000a00 */
[----:B------:R-:W-:Y:S01]  /*3d00*/  IMAD.U32 R2, RZ, RZ, UR4 ;  /* 0x00000004ff027e24 */ /* 0x000fe2000f8e00ff */
[----:B------:R-:W-:Y:S02]  /*3d10*/  MOV R3, UR5 ;  /* 0x0000000500037c02 */ /* 0x000fe40008000f00 */
[----:B------:R-:W-:Y:S05]  /*3d20*/  @!P0 BRA `(.L_x_11) ;  /* 0x0000000000988947 */ /* 0x000fea0003800000 */
[----:B------:R-:W-:-:S06]  /*3d30*/  UISETP.NE.AND UP0, UPT, UR15, 0x1, UPT ;  /* 0x000000010f00788c */ /* 0x000fcc000bf05270 */
[----:B------:R-:W-:-:S13]  /*3d40*/  PLOP3.LUT P0, PT, PT, PT, UP0, 0x80, 0x0 ;  /* 0x000000000000781c */ /* 0x000fda0003f0f008 */
[----:B------:R-:W-:Y:S05]  /*3d50*/  @!P0 BRA `(.L_x_12) ;  /* 0x0000000000608947 */ /* 0x000fea0003800000 */
[----:B------:R-:W-:-:S06]  /*3d60*/  UISETP.NE.AND UP0, UPT, UR15, 0x2, UPT ;  /* 0x000000020f00788c */ /* 0x000fcc000bf05270 */
[----:B------:R-:W-:-:S13]  /*3d70*/  PLOP3.LUT P0, PT, PT, PT, UP0, 0x80, 0x0 ;  /* 0x000000000000781c */ /* 0x000fda0003f0f008 */
[----:B------:R-:W-:Y:S05]  /*3d80*/  @!P0 BRA `(.L_x_13) ;  /* 0x0000000000288947 */ /* 0x000fea0003800000 */
[----:B------:R-:W-:Y:S01]  /*3d90*/  UISETP.NE.AND UP0, UPT, UR15, 0x3, UPT ;  /* 0x000000030f00788c */ /* 0x000fe2000bf05270 */
[----:B------:R-:W-:-:S05]  /*3da0*/  MOV R68, 0xffffffff ;  /* 0xffffffff00447802 */ /* 0x000fca0000000f00 */
[----:B------:R-:W-:-:S13]  /*3db0*/  PLOP3.LUT P0, PT, PT, PT, UP0, 0x80, 0x0 ;  /* 0x000000000000781c */ /* 0x000fda0003f0f008 */
[----:B------:R-:W-:Y:S05]  /*3dc0*/  @P0 BRA `(.L_x_14) ;  /* 0x0000000000a40947 */ /* 0x000fea0003800000 */
[----:B------:R-:W-:Y:S02]  /*3dd0*/  ULDC.64 UR4, c[0x0][0x310] ;  /* 0x0000c40000047ab9 */ /* 0x000fe40000000a00 */
[----:B------:R-:W-:-:S06]  /*3de0*/  UIMAD.WIDE UR4, UR17, 0x8, UR4 ;  /* 0x00000008110478a5 */ /* 0x000fcc000f8e0204 */
[----:B------:R-:W-:Y:S02]  /*3df0*/  MOV R2, UR4 ;  /* 0x0000000400027c02 */ /* 0x000fe40008000f00 */
[----:B------:R-:W-:-:S06]  /*3e00*/  MOV R3, UR5 ;  /* 0x0000000500037c02 */ /* 0x000fcc0008000f00 */
[----:B------:R-:W4:Y:S01]  /*3e10*/  LDG.E.64 R2, desc[UR22][R2.64] ;  /* 0x0000001602027981 */ /* 0x000f22000c1e1b00 */
[----:B------:R-:W-:Y:S05]  /*3e20*/  BRA `(.L_x_14) ;  /* 0x00000000008c7947 */ /* 0x000fea0003800000 */
.L_x_13:
[----:B------:R-:W2:Y:S01]  /*3e30*/  LDC.64 R68, c[0x0][0x328] ;  /* 0x0000ca00ff447b82 */ /* 0x000ea20000000a00 */
[----:B------:R-:W-:-:S07]  /*3e40*/  USHF.R.S32.HI UR4, URZ, 0x1f, UR17 ;  /* 0x0000001f3f047899 */ /* 0x000fce0008011411 */
[----:B------:R-:W3:Y:S01]  /*3e50*/  LDC.64 R2, c[0x0][0x310] ;  /* 0x0000c400ff027b82 */ /* 0x000ee20000000a00 */
[C---:B--2---:R-:W-:Y:S02]  /*3e60*/  IMAD R0, R68.reuse, UR4, RZ ;  /* 0x0000000444007c24 */ /* 0x044fe4000f8e02ff */
[----:B------:R-:W-:Y:S01]  /*3e70*/  IMAD.WIDE.U32 R72, R68, UR17, RZ ;  /* 0x0000001144487c25 */ /* 0x000fe2000f8e00ff */
[----:B------:R-:W-:-:S03]  /*3e80*/  MOV R68, 0xffffffff ;  /* 0xffffffff00447802 */ /* 0x000fc60000000f00 */
[----:B------:R-:W-:Y:S01]  /*3e90*/  IMAD R0, R69, UR17, R0 ;  /* 0x0000001145007c24 */ /* 0x000fe2000f8e0200 */
[----:B---3--:R-:W-:-:S04]  /*3ea0*/  LEA R2, P0, R72, R2, 0x3 ;  /* 0x0000000248027211 */ /* 0x008fc800078018ff */
[----:B------:R-:W-:-:S04]  /*3eb0*/  IADD3 R0, R73, R0, RZ ;  /* 0x0000000049007210 */ /* 0x000fc80007ffe0ff */
[----:B------:R-:W-:Y:S01]  /*3ec0*/  LEA.HI.X R3, R72, R3, R0, 0x3, P0 ;  /* 0x0000000348037211 */ /* 0x000fe200000f1c00 */
[----:B------:R-:W-:Y:S06]  /*3ed0*/  BRA `(.L_x_14) ;  /* 0x0000000000607947 */ /* 0x000fec0003800000 */
.L_x_12:
        /* <DEDUP_REMOVED lines=11> */
.L_x_11:
[----:B------:R-:W2:Y:S01]  /*3f90*/  LDC R0, c[0x0][0x224] ;  /* 0x00008900ff007b82 */ /* 0x000ea20000000800 */
[----:B------:R-:W-:Y:S02]  /*3fa0*/  MOV R68, 0xffffffff ;  /* 0xffffffff00447802 */ /* 0x000fe40000000f00 */
[----:B--2---:R-:W-:-:S13]  /*3fb0*/  ISETP.GE.AND P0, PT, R0, 0x2, PT ;  /* 0x000000020000780c */ /* 0x004fda0003f06270 */
[----:B------:R-:W-:Y:S05]  /*3fc0*/  @!P0 BRA `(.L_x_14) ;  /* 0x0000000000248947 */ /* 0x000fea0003800000 */
[----:B-1----:R-:W-:Y:S01]  /*3fd0*/  ISETP.GT.AND P0, PT, R70, RZ, PT ;  /* 0x000000ff4600720c */ /* 0x002fe20003f04270 */
[----:B------:R-:W-:Y:S02]  /*3fe0*/  IMAD.MOV.U32 R68, RZ, RZ, -0x1 ;  /* 0xffffffffff447424 */ /* 0x000fe400078e00ff */
[----:B------:R-:W-:Y:S02]  /*3ff0*/  IMAD.U32 R72, RZ, RZ, UR8 ;  /* 0x00000008ff487e24 */ /* 0x000fe4000f8e00ff */
[----:B------:R-:W-:-:S08]  /*4000*/  IMAD.U32 R73, RZ, RZ, UR9 ;  /* 0x00000009ff497e24 */ /* 0x000fd0000f8e00ff */
[----:B------:R2:W3:Y:S04]  /*4010*/  @!P0 LDG.E.STRONG.GPU R68, desc[UR22][R72.64] ;  /* 0x0000001648448981 */ /* 0x0004e8000c1ef900 */
[----:B---3--:R-:W-:Y:S01]  /*4020*/  @!P0 CCTL.IVALL ;  /* 0x00000000ff00898f */ /* 0x008fe20002000000 */
[----:B------:R-:W-:-:S04]  /*4030*/  ISETP.NE.AND P0, PT, RZ, UR17, PT ;  /* 0x00000011ff007c0c */ /* 0x000fc8000bf05270 */
[----:B----4-:R-:W-:Y:S02]  /*4040*/  FSEL R90, R90, RZ, !P0 ;  /* 0x000000ff5a5a7208 */ /* 0x010fe40004000000 */
[----:B------:R-:W-:-:S07]  /*4050*/  FSEL R91, R91, 1.875, !P0 ;  /* 0x3ff000005b5b7808 */ /* 0x000fce0004000000 */
.L_x_14:
[----:B------:R-:W-:Y:S01]  /*4060*/  SHF.R.S32.HI R0, RZ, 0x1f, R107 ;  /* 0x0000001fff007819 */ /* 0x000fe2000001146b */
[----:B------:R-:W-:Y:S01]  /*4070*/  IMAD.U32 R71, RZ, RZ, UR19 ;  /* 0x00000013ff477e24 */ /* 0x000fe2000f8e00ff */
[----:B-12---:R-:W-:Y:S01]  /*4080*/  SHF.R.S32.HI R73, RZ, 0x1f, R70 ;  /* 0x0000001fff497819 */ /* 0x006fe20000011446 */
[----:B------:R-:W-:Y:S01]  /*4090*/  ULEA UR35, UR36, UR35, 0x2 ;  /* 0x0000002324237291 */ /* 0x000fe2000f8e103f */
[----:B------:R-:W-:Y:S01]  /*40a0*/  LEA.HI R0, R0, R107, RZ, 0x3 ;  /* 0x0000006b00007211 */ /* 0x000fe200078f18ff */
[----:B------:R-:W-:Y:S01]  /*40b0*/  USHF.L.U32 UR34, UR34, 0x4, URZ ;  /* 0x0000000422227899 */ /* 0x000fe2000800063f */
[CC--:B------:R-:W-:Y:S01]  /*40c0*/  LEA.HI R72, R73.reuse, R70.reuse, RZ, 0x8 ;  /* 0x0000004649487211 */ /* 0x0c0fe200078f40ff */
[----:B------:R-:W-:Y:S01]  /*40d0*/  USHF.L.U32 UR35, UR35, 0x3, URZ ;  /* 0x0000000323237899 */ /* 0x000fe2000800063f */
[----:B------:R-:W-:Y:S01]  /*40e0*/  LOP3.LUT R0, R0, 0xfffffff8, RZ, 0xc0, !PT ;  /* 0xfffffff800007812 */ /* 0x000fe200078ec0ff */
[----:B------:R-:W-:Y:S01]  /*40f0*/  ULDC.64 UR4, c[0x0][0x280] ;  /* 0x0000a00000047ab9 */ /* 0x000fe20000000a00 */
[----:B------:R-:W-:Y:S01]  /*4100*/  SHF.R.S32.HI R72, RZ, 0x8, R72 ;  /* 0x00000008ff487819 */ /* 0x000fe20000011448 */
[----:B------:R-:W-:Y:S01]  /*4110*/  UIMAD UR34, UR35, 0x22, UR34 ;  /* 0x00000022232278a4 */ /* 0x000fe2000f8e0222 */
[----:B------:R-:W-:Y:S01]  /*4120*/  LEA.HI R73, R73, R70, RZ, 0x5 ;  /* 0x0000004649497211 */ /* 0x000fe200078f28ff */
[----:B------:R-:W-:Y:S01]  /*4130*/  IMAD.IADD R0, R107, 0x1, -R0 ;  /* 0x000000016b007824 */ /* 0x000fe200078e0a00 */
[----:B----4-:R-:W-:-:S02]  /*4140*/  ISETP.NE.U32.AND P0, PT, R2, RZ, PT ;  /* 0x000000ff0200720c */ /* 0x010fc40003f05070 */
[----:B------:R-:W-:Y:S02]  /*4150*/  LOP3.LUT R73, R73, 0xffffffe0, RZ, 0xc0, !PT ;  /* 0xffffffe049497812 */ /* 0x000fe400078ec0ff */
[----:B------:R-:W-:Y:S02]  /*4160*/  LEA.HI R69, R0, R0, RZ, 0x1 ;  /* 0x0000000000457211 */ /* 0x000fe400078f08ff */
[C---:B------:R-:W-:Y:S01]  /*4170*/  LOP3.LUT R75, R70.reuse, 0x1f, RZ, 0xc0, !PT ;  /* 0x0000001f464b7812 */ /* 0x040fe200078ec0ff */
[----:B------:R-:W-:Y:S01]  /*4180*/  IMAD.IADD R84, R70, 0x1, -R73 ;  /* 0x0000000146547824 */ /* 0x000fe200078e0a49 */
[----:B------:R-:W-:Y:S02]  /*4190*/  LOP3.LUT R77, R69, 0x3ffffffe, RZ, 0xc0, !PT ;  /* 0x3ffffffe454d7812 */ /* 0x000fe400078ec0ff */
[----:B------:R-:W-:Y:S01]  /*41a0*/  SHF.R.S32.HI R69, RZ, 0x1, R69 ;  /* 0x00000001ff457819 */ /* 0x000fe20000011445 */
[----:B------:R-:W-:Y:S01]  /*41b0*/  IMAD R71, R71, 0x40, R84 ;  /* 0x0000004047477824 */ /* 0x000fe200078e0254 */
[----:B------:R-:W-:Y:S01]  /*41c0*/  ISETP.NE.AND.EX P0, PT, R3, RZ, PT, P0 ;  /* 0x000000ff0300720c */ /* 0x000fe20003f05300 */
[----:B------:R-:W-:Y:S01]  /*41d0*/  IMAD.IADD R77, R0, 0x1, -R77 ;  /* 0x00000001004d7824 */ /* 0x000fe200078e0a4d */
[----:B------:R-:W-:Y:S01]  /*41e0*/  LOP3.LUT R74, R70, 0x3, RZ, 0xc0, !PT ;  /* 0x00000003464a7812 */ /* 0x000fe200078ec0ff */
[----:B------:R-:W-:Y:S01]  /*41f0*/  IMAD R72, R72, 0x4, R69 ;  /* 0x0000000448487824 */ /* 0x000fe200078e0245 */
[----:B------:R-:W-:Y:S01]  /*4200*/  SHF.R.U32.HI R75, RZ, 0x2, R75 ;  /* 0x00000002ff4b7819 */ /* 0x000fe2000001164b */
[----:B------:R-:W1:Y:S01]  /*4210*/  LDC R69, c[0x0][0x224] ;  /* 0x00008900ff457b82 */ /* 0x000e620000000800 */
[----:B------:R-:W-:-:S02]  /*4220*/  IMAD.U32 R0, RZ, RZ, UR20 ;  /* 0x00000014ff007e24 */ /* 0x000fc4000f8e00ff */
[----:B------:R-:W-:Y:S02]  /*4230*/  IMAD R73, R72, 0x8, R77 ;  /* 0x0000000848497824 */ /* 0x000fe400078e024d */
[C---:B------:R-:W-:Y:S02]  /*4240*/  VIADD R76, R71.reuse, 0x20 ;  /* 0x00000020474c7836 */ /* 0x040fe40000000000 */
[----:B------:R-:W-:Y:S02]  /*4250*/  IMAD R0, R0, 0x20, R73 ;  /* 0x0000002000007824 */ /* 0x000fe400078e0249 */
[----:B------:R-:W-:Y:S01]  /*4260*/  IMAD R72, R72, 0x2, R77 ;  /* 0x0000000248487824 */ /* 0x000fe200078e024d */
[----:B------:R-:W-:Y:S01]  /*4270*/  ISETP.LT.AND P1, PT, R76, UR7, P0 ;  /* 0x000000074c007c0c */ /* 0x000fe20008721270 */
[----:B------:R-:W-:Y:S01]  /*4280*/  IMAD.SHL.U32 R0, R0, 0x4, RZ ;  /* 0x0000000400007824 */ /* 0x000fe200078e00ff */
[C---:B------:R-:W-:Y:S01]  /*4290*/  ISETP.LT.AND P0, PT, R71.reuse, UR7, P0 ;  /* 0x0000000747007c0c */ /* 0x040fe20008701270 */
[----:B------:R-:W-:-:S03]  /*42a0*/  IMAD.WIDE R76, R71, 0x8, RZ ;  /* 0x00000008474c7825 */ /* 0x000fc600078e02ff */
[----:B------:R-:W-:Y:S01]  /*42b0*/  SHF.R.S32.HI R73, RZ, 0x1f, R0 ;  /* 0x0000001fff497819 */ /* 0x000fe20000011400 */
[----:B------:R-:W-:Y:S02]  /*42c0*/  IMAD R74, R75, 0x22, R74 ;  /* 0x000000224b4a7824 */ /* 0x000fe400078e024a */
[----:B------:R-:W-:-:S04]  /*42d0*/  IMAD.WIDE.U32 R76, R0, UR4, R76 ;  /* 0x00000004004c7c25 */ /* 0x000fc8000f8e004c */
[----:B------:R-:W-:Y:S01]  /*42e0*/  IMAD R73, R73, UR4, RZ ;  /* 0x0000000449497c24 */ /* 0x000fe2000f8e02ff */
[----:B-1----:R-:W-:Y:S01]  /*42f0*/  ISETP.GE.AND P3, PT, R69, 0x2, PT ;  /* 0x000000024500780c */ /* 0x002fe20003f66270 */
[----:B------:R-:W-:Y:S01]  /*4300*/  IMAD.SHL.U32 R69, R72, 0x4, RZ ;  /* 0x0000000448457824 */ /* 0x000fe200078e00ff */
[----:B------:R-:W-:Y:S01]  /*4310*/  IADD3 R98, P2, R2, R76, RZ ;  /* 0x0000004c02627210 */ /* 0x000fe20007f5e0ff */
[----:B------:R-:W-:Y:S01]  /*4320*/  VIADD R74, R74, UR34 ;  /* 0x000000224a4a7c36 */ /* 0x000fe20008000000 */
[----:B------:R-:W-:Y:S01]  /*4330*/  ISETP.NE.OR P3, PT, RZ, UR15, !P3 ;  /* 0x0000000fff007c0c */ /* 0x000fe2000df65670 */
[----:B------:R-:W-:Y:S02]  /*4340*/  IMAD R72, R0, UR5, R73 ;  /* 0x0000000500487c24 */ /* 0x000fe4000f8e0249 */
[----:B------:R-:W-:Y:S01]  /*4350*/  IMAD R69, R69, 0x220, RZ ;  /* 0x0000022045457824 */ /* 0x000fe200078e02ff */
[----:B------:R-:W-:Y:S02]  /*4360*/  LEA R87, R74, UR6, 0x4 ;  /* 0x000000064a577c11 */ /* 0x000fe4000f8e20ff */
[----:B------:R-:W-:Y:S01]  /*4370*/  IADD3.X R99, R3, R77, R72, P2, !PT ;  /* 0x0000004d03637210 */ /* 0x000fe200017fe448 */
[----:B------:R-:W-:-:S06]  /*4380*/  IMAD R84, R84, 0x8, R69 ;  /* 0x0000000854547824 */ /* 0x000fcc00078e0245 */
[----:B------:R-:W-:Y:S05]  /*4390*/  @P3 BRA `(.L_x_15) ;  /* 0x0000000000683947 */ /* 0x000fea0003800000 */
[----:B------:R-:W-:-:S13]  /*43a0*/  ISETP.NE.AND P2, PT, R68, UR17, PT ;  /* 0x0000001144007c0c */ /* 0x000fda000bf45270 */
[----:B------:R-:W-:Y:S06]  /*43b0*/  BAR.RED.AND.DEFER_BLOCKING 0x0, P2 ;  /* 0x0000000000007b1d */ /* 0x000fec0001014400 */
[----:B------:R-:W1:Y:S02]  /*43c0*/  B2R.RESULT RZ, P2 ;  /* 0x0000000000ff731c */ /* 0x000e640000044000 */
[----:B-1----:R-:W-:Y:S05]  /*43d0*/  @!P2 BRA `(.L_x_16) ;  /* 0x000000000030a947 */ /* 0x002fea0003800000 */
[----:B------:R-:W-:-:S13]  /*43e0*/  ISETP.GT.AND P3, PT, R70, RZ, PT ;  /* 0x000000ff4600720c */ /* 0x000fda0003f64270 */
.L_x_18:
[----:B------:R-:W-:Y:S05]  /*43f0*/  YIELD ;  /* 0x0000000000007946 */ /* 0x000fea0003800000 */
[----:B-1---5:R-:W-:Y:S05]  /*4400*/  @P3 BRA `(.L_x_17) ;  /* 0x0000000000103947 */ /* 0x022fea0003800000 */
[----:B------:R-:W-:Y:S02]  /*4410*/  MOV R68, UR8 ;  /* 0x0000000800447c02 */ /* 0x000fe40008000f00 */
[----:B------:R-:W-:-:S05]  /*4420*/  MOV R69, UR9 ;  /* 0x0000000900457c02 */ /* 0x000fca0008000f00 */
[----:B------:R1:W2:Y:S04]  /*4430*/  LDG.E.STRONG.GPU R68, desc[UR22][R68.64] ;  /* 0x0000001644447981 */ /* 0x0002a8000c1ef900 */
[----:B--2---:R-:W-:Y:S01]  /*4440*/  CCTL.IVALL ;  /* 0x00000000ff00798f */ /* 0x004fe20002000000 */
.L_x_17:
[----:B------:R-:W-:Y:S01]  /*4450*/  ISETP.NE.AND P2, PT, R68, UR17, PT ;  /* 0x0000001144007c0c */ /* 0x000fe2000bf45270 */
[----:B------:R-:W-:-:S12]  /*4460*/  WARPSYNC.ALL ;  /* 0x0000000000007948 */ /* 0x000fd80003800000 */
[----:B------:R-:W-:Y:S06]  /*4470*/  BAR.RED.AND.DEFER_BLOCKING 0x0, P2 ;  /* 0x0000000000007b1d */ /* 0x000fec0001014400 */
[----:B------:R-:W2:Y:S02]  /*4480*/  B2R.RESULT RZ, P2 ;  /* 0x0000000000ff731c */ /* 0x000ea40000044000 */
[----:B--2---:R-:W-:Y:S05]  /*4490*/  @P2 BRA `(.L_x_18) ;  /* 0xfffffffc00d42947 */ /* 0x004fea000383ffff */
.L_x_16:
[----:B------:R-:W-:Y:S05]  /*44a0*/  WARPSYNC.ALL ;  /* 0x0000000000007948 */ /* 0x000fea0003800000 */
[----:B------:R-:W-:Y:S06]  /*44b0*/  BAR.SYNC.DEFER_BLOCKING 0x0 ;  /* 0x0000000000007b1d */ /* 0x000fec0000010000 */
[----:B------:R-:W-:Y:S01]  /*44c0*/  @!PT LDS RZ, [RZ] ;  /* 0x00000000fffff984 */ /* 0x000fe20000000800 */
[----:B------:R-:W-:Y:S01]  /*44d0*/  @!PT LDS RZ, [RZ] ;  /* 0x00000000fffff984 */ /* 0x000fe20000000800 */
[----:B------:R-:W-:Y:S01]  /*44e0*/  @!PT LDS RZ, [RZ] ;  /* 0x00000000fffff984 */ /* 0x000fe20000000800 */
[----:B------:R-:W-:Y:S01]  /*44f0*/  @!PT LDS RZ, [RZ] ;  /* 0x00000000fffff984 */ /* 0x000fe20000000800 */
[----:B------:R-:W-:Y:S06]  /*4500*/  MEMBAR.SC.GPU ;  /* 0x0000000000007992 */ /* 0x000fec0000002000 */
[----:B------:R-:W-:-:S00]  /*4510*/  ERRBAR ;  /* 0x00000000000079ab */ /* 0x000fc00000000000 */
[----:B------:R-:W-:Y:S06]  /*4520*/  CGAERRBAR ;  /* 0x00000000000075ab */ /* 0x000fec0000000000 */
[----:B------:R-:W-:Y:S01]  /*4530*/  CCTL.IVALL ;  /* 0x00000000ff00798f */ /* 0x000fe20002000000 */
.L_x_15:
[----:B------:R-:W2:Y:S01]  /*4540*/  S2UR UR6, SR_CgaCtaId ;  /* 0x00000000000679c3 */ /* 0x000ea20000008800 */
[----:B------:R-:W-:Y:S01]  /*4550*/  DSETP.NEU.AND P2, PT, R90, RZ, PT ;  /* 0x000000ff5a00722a */ /* 0x000fe20003f4d000 */
[----:B------:R-:W-:Y:S01]  /*4560*/  UMOV UR4, 0x400 ;  /* 0x0000040000047882 */ /* 0x000fe20000000000 */
[----:B------:R-:W-:Y:S01]  /*4570*/  BSSY B1, `(.L_x_19) ;  /* 0x000027c000017945 */ /* 0x000fe20003800000 */
[----:B--2---:R-:W-:-:S11]  /*4580*/  ULEA UR6, UR6, UR4, 0x18 ;  /* 0x0000000406067291 */ /* 0x004fd6000f8ec03f */
[----:B------:R-:W-:Y:S05]  /*4590*/  @!P2 BRA `(.L_x_20) ;  /* 0x0000001400e0a947 */ /* 0x000fea0003800000 */
[----:B------:R-:W2:Y:S01]  /*45a0*/  LDC R85, c[0x0][0x210] ;  /* 0x00008400ff557b82 */ /* 0x000ea20000000800 */
[----:B------:R-:W-:Y:S01]  /*45b0*/  VIADD R94, R0, 0x1 ;  /* 0x00000001005e7836 */ /* 0x000fe20000000000 */
[----:B------:R-:W-:-:S06]  /*45c0*/  CS2R R82, SRZ ;  /* 0x0000000000527805 */ /* 0x000fcc000001ff00 */
[----:B------:R-:W3:Y:S01]  /*45d0*/  LDC.64 R2, c[0x0][0x288] ;  /* 0x0000a200ff027b82 */ /* 0x000ee20000000a00 */
[CC--:B--2---:R-:W-:Y:S02]  /*45e0*/  ISETP.LT.AND P2, PT, R0.reuse, R85.reuse, P0 ;  /* 0x000000550000720c */ /* 0x0c4fe40000741270 */
[-C--:B------:R-:W-:Y:S02]  /*45f0*/  ISETP.LT.AND P5, PT, R0, R85.reuse, P1 ;  /* 0x000000550000720c */ /* 0x080fe40000fa1270 */
[CC--:B------:R-:W-:Y:S02]  /*4600*/  ISETP.LT.AND P3, PT, R94.reuse, R85.reuse, P1 ;  /* 0x000000555e00720c */ /* 0x0c0fe40000f61270 */
[----:B------:R-:W-:Y:S02]  /*4610*/  CS2R R80, SRZ ;  /* 0x0000000000507805 */ /* 0x000fe4000001ff00 */
[----:B------:R-:W-:-:S05]  /*4620*/  ISETP.LT.AND P4, PT, R94, R85, P0 ;  /* 0x000000555e00720c */ /* 0x000fca0000781270 */
[----:B------:R-:W2:Y:S01]  /*4630*/  @P2 LDG.E.LTC128B.64 R82, desc[UR22][R98.64] ;  /* 0x0000001662522981 */ /* 0x000ea2000c1e1b20 */
[-C--:B---3--:R-:W-:Y:S01]  /*4640*/  IADD3 R102, P2, R98, R2.reuse, RZ ;  /* 0x0000000262667210 */ /* 0x088fe20007f5e0ff */
[----:B------:R-:W-:Y:S01]  /*4650*/  @P5 IMAD.MOV.U32 R70, RZ, RZ, R98 ;  /* 0x000000ffff465224 */ /* 0x000fe200078e0062 */
[----:B------:R-:W-:Y:S01]  /*4660*/  CS2R R78, SRZ ;  /* 0x00000000004e7805 */ /* 0x000fe2000001ff00 */
[----:B------:R-:W-:Y:S01]  /*4670*/  @P5 IMAD.MOV.U32 R71, RZ, RZ, R99 ;  /* 0x000000ffff475224 */ /* 0x000fe200078e0063 */
[----:B------:R-:W-:Y:S01]  /*4680*/  CS2R R76, SRZ ;  /* 0x00000000004c7805 */ /* 0x000fe2000001ff00 */
[----:B------:R-:W-:Y:S01]  /*4690*/  IMAD.X R103, R99, 0x1, R3, P2 ;  /* 0x0000000163677824 */ /* 0x000fe200010e0603 */
[----:B------:R-:W-:Y:S02]  /*46a0*/  IADD3 R100, P2, R102, R2, RZ ;  /* 0x0000000266647210 */ /* 0x000fe40007f5e0ff */
[----:B------:R3:W4:Y:S01]  /*46b0*/  @P5 LDG.E.LTC128B.64 R80, desc[UR22][R70.64+0x100] ;  /* 0x0001001646505981 */ /* 0x000722000c1e1b20 */
[----:B------:R-:W-:-:S02]  /*46c0*/  VIADD R86, R0, 0x3 ;  /* 0x0000000300567836 */ /* 0x000fc40000000000 */
[----:B------:R-:W-:Y:S01]  /*46d0*/  VIADD R92, R0, 0x2 ;  /* 0x00000002005c7836 */ /* 0x000fe20000000000 */
[----:B------:R-:W4:Y:S01]  /*46e0*/  @P4 LDG.E.LTC128B.64 R78, desc[UR22][R102.64] ;  /* 0x00000016664e4981 */ /* 0x000f22000c1e1b20 */
[--C-:B------:R-:W-:Y:S01]  /*46f0*/  IMAD.X R101, R103, 0x1, R3.reuse, P2 ;  /* 0x0000000167657824 */ /* 0x100fe200010e0603 */
[-C--:B------:R-:W-:Y:S02]  /*4700*/  IADD3 R96, P2, R100, R2.reuse, RZ ;  /* 0x0000000264607210 */ /* 0x080fe40007f5e0ff */
[CC--:B------:R-:W-:Y:S02]  /*4710*/  ISETP.LT.AND P6, PT, R92.reuse, R85.reuse, P0 ;  /* 0x000000555c00720c */ /* 0x0c0fe400007c1270 */
[-C--:B------:R-:W-:Y:S02]  /*4720*/  ISETP.LT.AND P5, PT, R92, R85.reuse, P1 ;  /* 0x000000555c00720c */ /* 0x080fe40000fa1270 */
[----:B------:R-:W-:Y:S01]  /*4730*/  ISETP.LT.AND P4, PT, R86, R85, P0 ;  /* 0x000000555600720c */ /* 0x000fe20000781270 */
[----:B------:R-:W-:Y:S01]  /*4740*/  IMAD.X R97, R101, 0x1, R3, P2 ;  /* 0x0000000165617824 */ /* 0x000fe200010e0603 */
[----:B------:R-:W-:Y:S01]  /*4750*/  IADD3 R104, P2, R100, R2, RZ ;  /* 0x0000000264687210 */ /* 0x000fe20007f5e0ff */
[----:B---3--:R-:W-:-:S02]  /*4760*/  @P3 IMAD.MOV.U32 R70, RZ, RZ, R102 ;  /* 0x000000ffff463224 */ /* 0x008fc400078e0066 */
[----:B------:R-:W-:-:S05]  /*4770*/  @P3 IMAD.MOV.U32 R71, RZ, RZ, R103 ;  /* 0x000000ffff473224 */ /* 0x000fca00078e0067 */
[----:B------:R3:W4:Y:S01]  /*4780*/  @P3 LDG.E.LTC128B.64 R76, desc[UR22][R70.64+0x100] ;  /* 0x00010016464c3981 */ /* 0x000722000c1e1b20 */
[----:B------:R-:W-:Y:S02]  /*4790*/  ISETP.LT.AND P3, PT, R86, R85, P1 ;  /* 0x000000555600720c */ /* 0x000fe40000f61270 */
[----:B-1----:R-:W-:Y:S02]  /*47a0*/  CS2R R68, SRZ ;  /* 0x0000000000447805 */ /* 0x002fe4000001ff00 */
[----:B------:R-:W-:Y:S02]  /*47b0*/  CS2R R74, SRZ ;  /* 0x00000000004a7805 */ /* 0x000fe4000001ff00 */
[----:B------:R-:W-:Y:S01]  /*47c0*/  CS2R R72, SRZ ;  /* 0x0000000000487805 */ /* 0x000fe2000001ff00 */
[----:B------:R-:W-:-:S03]  /*47d0*/  IMAD.X R105, R101, 0x1, R3, P2 ;  /* 0x0000000165697824 */ /* 0x000fc600010e0603 */
[----:B------:R-:W4:Y:S04]  /*47e0*/  @P6 LDG.E.LTC128B.64 R74, desc[UR22][R100.64] ;  /* 0x00000016644a6981 */ /* 0x000f28000c1e1b20 */
[----:B------:R-:W4:Y:S04]  /*47f0*/  @P5 LDG.E.LTC128B.64 R72, desc[UR22][R100.64+0x100] ;  /* 0x0001001664485981 */ /* 0x000f28000c1e1b20 */
[----:B------:R1:W4:Y:S01]  /*4800*/  @P3 LDG.E.LTC128B.64 R68, desc[UR22][R104.64+0x100] ;  /* 0x0001001668443981 */ /* 0x000322000c1e1b20 */
[----:B---3--:R-:W-:-:S06]  /*4810*/  CS2R R70, SRZ ;  /* 0x0000000000467805 */ /* 0x008fcc000001ff00 */
[----:B------:R-:W3:Y:S01]  /*4820*/  @P4 LDG.E.LTC128B.64 R70, desc[UR22][R96.64] ;  /* 0x0000001660464981 */ /* 0x000ee2000c1e1b20 */
[----:B------:R-:W-:Y:S05]  /*4830*/  WARPSYNC.ALL ;  /* 0x0000000000007948 */ /* 0x000fea0003800000 */
[----:B------:R-:W-:Y:S06]  /*4840*/  BAR.SYNC.DEFER_BLOCKING 0x0 ;  /* 0x0000000000007b1d */ /* 0x000fec0000010000 */
[----:B------:R-:W-:-:S04]  /*4850*/  DEPBAR.LE SB5, 0xd ;  /* 0x0000d3400000791a */ /* 0x000fc80000000000 */
[----:B------:R-:W-:Y:S04]  /*4860*/  STS.128 [R87], R4 ;  /* 0x0000000457007388 */ /* 0x000fe80000000c00 */
[----:B------:R-:W-:Y:S04]  /*4870*/  STS.128 [R87+0x40], R8 ;  /* 0x0000400857007388 */ /* 0x000fe80000000c00 */
[----:B------:R-:W-:Y:S01]  /*4880*/  STS.128 [R87+0x80], R12 ;  /* 0x0000800c57007388 */ /* 0x000fe20000000c00 */
[----:B------:R-:W-:-:S04]  /*4890*/  DEPBAR.LE SB5, 0xc ;  /* 0x0000d3000000791a */ /* 0x000fc80000000000 */
[----:B------:R-:W-:Y:S01]  /*48a0*/  STS.128 [R87+0xc0], R16 ;  /* 0x0000c01057007388 */ /* 0x000fe20000000c00 */
[----:B------:R-:W-:Y:S06]  /*48b0*/  BAR.SYNC.DEFER_BLOCKING 0x0 ;  /* 0x0000000000007b1d */ /* 0x000fec0000010000 */
[----:B------:R-:W1:Y:S04]  /*48c0*/  LDS.64 R114, [R84+UR6] ;  /* 0x0000000654727984 */ /* 0x000e680008000a00 */
[----:B------:R-:W1:Y:S04]  /*48d0*/  LDS.64 R112, [R84+UR6+0x100] ;  /* 0x0001000654707984 */ /* 0x000e680008000a00 */
[----:B------:R-:W1:Y:S04]  /*48e0*/  LDS.64 R110, [R84+UR6+0x220] ;  /* 0x00022006546e7984 */ /* 0x000e680008000a00 */
[----:B------:R-:W1:Y:S04]  /*48f0*/  LDS.64 R108, [R84+UR6+0x320] ;  /* 0x00032006546c7984 */ /* 0x000e680008000a00 */
[----:B------:R-:W1:Y:S04]  /*4900*/  LDS.64 R106, [R84+UR6+0x440] ;  /* 0x00044006546a7984 */ /* 0x000e680008000a00 */
[----:B-1----:R-:W-:Y:S04]  /*4910*/  LDS.64 R104, [R84+UR6+0x540] ;  /* 0x0005400654687984 */ /* 0x002fe80008000a00 */
[----:B------:R-:W1:Y:S04]  /*4920*/  LDS.64 R6, [R84+UR6+0x660] ;  /* 0x0006600654067984 */ /* 0x000e680008000a00 */
[----:B------:R-:W1:Y:S01]  /*4930*/  LDS.64 R4, [R84+UR6+0x760] ;  /* 0x0007600654047984 */ /* 0x000e620008000a00 */
[----:B------:R-:W-:Y:S01]  /*4940*/  ISETP.GE.AND P2, PT, R0, R85, PT ;  /* 0x000000550000720c */ /* 0x000fe20003f46270 */
[----:B------:R-:W-:-:S02]  /*4950*/  DMUL R8, R114, R88 ;  /* 0x0000005872087228 */ /* 0x000fc40000000000 */
[-C--:B------:R-:W-:Y:S02]  /*4960*/  DMUL R14, R112, R88.reuse ;  /* 0x00000058700e7228 */ /* 0x080fe40000000000 */
[-C--:B------:R-:W-:Y:S02]  /*4970*/  DMUL R16, R110, R88.reuse ;  /* 0x000000586e107228 */ /* 0x080fe40000000000 */
[-C--:B------:R-:W-:Y:S02]  /*4980*/  DMUL R12, R108, R88.reuse ;  /* 0x000000586c0c7228 */ /* 0x080fe40000000000 */
[-C--:B------:R-:W-:Y:S01]  /*4990*/  DMUL R10, R106, R88.reuse ;  /* 0x000000586a0a7228 */ /* 0x080fe20000000000 */
[----:B------:R-:W-:Y:S01]  /*49a0*/  BSSY B0, `(.L_x_21) ;  /* 0x0000011000007945 */ /* 0x000fe20003800000 */
[-C--:B-1----:R-:W-:Y:S02]  /*49b0*/  DMUL R6, R6, R88.reuse ;  /* 0x0000005806067228 */ /* 0x082fe40000000000 */
[----:B------:R-:W-:-:S02]  /*49c0*/  DMUL R4, R4, R88 ;  /* 0x0000005804047228 */ /* 0x000fc40000000000 */
[----:B--2---:R-:W-:Y:S02]  /*49d0*/  DFMA R18, R82, R90, R8 ;  /* 0x0000005a5212722b */ /* 0x004fe40000000008 */
[----:B------:R-:W-:Y:S02]  /*49e0*/  DMUL R8, R104, R88 ;  /* 0x0000005868087228 */ /* 0x000fe40000000000 */
[-C--:B----4-:R-:W-:Y:S02]  /*49f0*/  DFMA R14, R80, R90.reuse, R14 ;  /* 0x0000005a500e722b */ /* 0x090fe4000000000e */
[-C--:B------:R-:W-:Y:S02]  /*4a00*/  DFMA R16, R78, R90.reuse, R16 ;  /* 0x0000005a4e10722b */ /* 0x080fe40000000010 */
[-C--:B------:R-:W-:Y:S02]  /*4a10*/  DFMA R12, R76, R90.reuse, R12 ;  /* 0x0000005a4c0c722b */ /* 0x080fe4000000000c */
[----:B------:R-:W-:-:S02]  /*4a20*/  DFMA R10, R74, R90, R10 ;  /* 0x0000005a4a0a722b */ /* 0x000fc4000000000a */
[-C--:B------:R-:W-:Y:S02]  /*4a30*/  DFMA R8, R72, R90.reuse, R8 ;  /* 0x0000005a4808722b */ /* 0x080fe40000000008 */
[-C--:B------:R-:W-:Y:S02]  /*4a40*/  DFMA R4, R68, R90.reuse, R4 ;  /* 0x0000005a4404722b */ /* 0x080fe40000000004 */
[----:B---3--:R-:W-:Y:S01]  /*4a50*/  DFMA R6, R70, R90, R6 ;  /* 0x0000005a4606722b */ /* 0x008fe20000000006 */
[----:B------:R-:W-:Y:S10]  /*4a60*/  @P2 BRA `(.L_x_22) ;  /* 0x0000000000102947 */ /* 0x000ff40003800000 */
[----:B------:R-:W-:Y:S02]  /*4a70*/  @P0 MOV R104, R98 ;  /* 0x0000006200680202 */ /* 0x000fe40000000f00 */
[----:B------:R-:W-:-:S05]  /*4a80*/  @P0 MOV R105, R99 ;  /* 0x0000006300690202 */ /* 0x000fca0000000f00 */
[----:B------:R1:W-:Y:S04]  /*4a90*/  @P0 ST.E.64 desc[UR22][R104.64], R18 ;  /* 0x0000001268000985 */ /* 0x0003e8000c101b16 */
[----:B------:R1:W-:Y:S02]  /*4aa0*/  @P1 ST.E.64 desc[UR22][R98.64+0x100], R14 ;  /* 0x0001000e62001985 */ /* 0x0003e4000c101b16 */
.L_x_22:
[----:B------:R-:W-:Y:S05]  /*4ab0*/  BSYNC B0 ;  /* 0x0000000000007941 */ /* 0x000fea0003800000 */
.L_x_21:
[----:B------:R-:W-:Y:S01]  /*4ac0*/  ISETP.GE.AND P3, PT, R94, R85, PT ;  /* 0x000000555e00720c */ /* 0x000fe20003f66270 */
[----:B------:R-:W-:Y:S01]  /*4ad0*/  ULDC.64 UR4, c[0x0][0x2a0] ;  /* 0x0000a80000047ab9 */ /* 0x000fe20000000a00 */
[----:B------:R-:W-:Y:S01]  /*4ae0*/  BSSY B0, `(.L_x_23) ;  /* 0x0000008000007945 */ /* 0x000fe20003800000 */
[----:B-1----:R-:W-:-:S04]  /*4af0*/  IADD3 R14, P2, R98, UR4, RZ ;  /* 0x00000004620e7c10 */ /* 0x002fc8000ff5e0ff */
[----:B------:R-:W-:-:S06]  /*4b00*/  IADD3.X R15, R99, UR5, RZ, P2, !PT ;  /* 0x00000005630f7c10 */ /* 0x000fcc00097fe4ff */
[----:B------:R-:W-:Y:S05]  /*4b10*/  @P3 BRA `(.L_x_24) ;  /* 0x0000000000103947 */ /* 0x000fea0003800000 */
[----:B------:R-:W-:Y:S02]  /*4b20*/  @P0 MOV R18, R102 ;  /* 0x0000006600120202 */ /* 0x000fe40000000f00 */
[----:B------:R-:W-:-:S05]  /*4b30*/  @P0 MOV R19, R103 ;  /* 0x0000006700130202 */ /* 0x000fca0000000f00 */
[----:B------:R1:W-:Y:S04]  /*4b40*/  @P0 ST.E.64 desc[UR22][R18.64], R16 ;  /* 0x0000001012000985 */ /* 0x0003e8000c101b16 */
[----:B------:R1:W-:Y:S02]  /*4b50*/  @P1 ST.E.64 desc[UR22][R102.64+0x100], R12 ;  /* 0x0001000c66001985 */ /* 0x0003e4000c101b16 */
.L_x_24:
[----:B------:R-:W-:Y:S05]  /*4b60*/  BSYNC B0 ;  /* 0x0000000000007941 */ /* 0x000fea0003800000 */
.L_x_23:
[----:B------:R-:W-:Y:S01]  /*4b70*/  ISETP.GE.AND P2, PT, R92, R85, PT ;  /* 0x000000555c00720c */ /* 0x000fe20003f46270 */
[----:B------:R-:W-:-:S12]  /*4b80*/  BSSY B0, `(.L_x_25) ;  /* 0x0000004000007945 */ /* 0x000fd80003800000 */
[----:B------:R-:W-:Y:S05]  /*4b90*/  @P2 BRA `(.L_x_26) ;  /* 0x0000000000082947 */ /* 0x000fea0003800000 */
[----:B------:R2:W-:Y:S04]  /*4ba0*/  @P0 ST.E.64 desc[UR22][R100.64], R10 ;  /* 0x0000000a64000985 */ /* 0x0005e8000c101b16 */
[----:B------:R2:W-:Y:S02]  /*4bb0*/  @P1 ST.E.64 desc[UR22][R100.64+0x100], R8 ;  /* 0x0001000864001985 */ /* 0x0005e4000c101b16 */
.L_x_26:
[----:B------:R-:W-:Y:S05]  /*4bc0*/  BSYNC B0 ;  /* 0x0000000000007941 */ /* 0x000fea0003800000 */
.L_x_25:
[----:B------:R-:W-:Y:S01]  /*4bd0*/  ISETP.GE.AND P2, PT, R86, R85, PT ;  /* 0x000000555600720c */ /* 0x000fe20003f46270 */
[----:B------:R-:W-:-:S12]  /*4be0*/  BSSY B0, `(.L_x_27) ;  /* 0x0000004000007945 */ /* 0x000fd80003800000 */
[----:B------:R-:W-:Y:S05]  /*4bf0*/  @P2 BRA `(.L_x_28) ;  /* 0x0000000000082947 */ /* 0x000fea0003800000 */
[----:B------:R3:W-:Y:S04]  /*4c00*/  @P0 ST.E.64 desc[UR22][R96.64], R6 ;  /* 0x0000000660000985 */ /* 0x0007e8000c101b16 */
[----:B------:R3:W-:Y:S02]  /*4c10*/  @P1 ST.E.64 desc[UR22][R96.64+0x100], R4 ;  /* 0x0001000460001985 */ /* 0x0007e4000c101b16 */
.L_x_28:
[----:B------:R-:W-:Y:S05]  /*4c20*/  BSYNC B0 ;  /* 0x0000000000007941 */ /* 0x000fea0003800000 */
.L_x_27:
[C---:B--2---:R-:W-:Y:S02]  /*4c30*/  VIADD R8, R0.reuse, 0x8 ;  /* 0x0000000800087836 */ /* 0x044fe40000000000 */
[----:B---3--:R-:W-:-:S03]  /*4c40*/  VIADD R6, R0, 0x9 ;  /* 0x0000000900067836 */ /* 0x008fc60000000000 */
[-C--:B------:R-:W-:Y:S02]  /*4c50*/  ISETP.LT.AND P2, PT, R8, R85.reuse, P0 ;  /* 0x000000550800720c */ /* 0x080fe40000741270 */
[-C--:B------:R-:W-:Y:S02]  /*4c60*/  ISETP.LT.AND P4, PT, R6, R85.reuse, P0 ;  /* 0x000000550600720c */ /* 0x080fe40000781270 */
[-C--:B------:R-:W-:Y:S01]  /*4c70*/  ISETP.LT.AND P5, PT, R8, R85.reuse, P1 ;  /* 0x000000550800720c */ /* 0x080fe20000fa1270 */
[----:B------:R-:W-:Y:S01]  /*4c80*/  VIADD R10, R0, 0xa ;  /* 0x0000000a000a7836 */ /* 0x000fe20000000000 */
[----:B------:R-:W-:-:S07]  /*4c90*/  ISETP.LT.AND P3, PT, R6, R85, P1 ;  /* 0x000000550600720c */ /* 0x000fce0000f61270 */
[----:B------:R-:W2:Y:S01]  /*4ca0*/  @P2 LDG.E.LTC128B.64 R82, desc[UR22][R14.64] ;  /* 0x000000160e522981 */ /* 0x000ea2000c1e1b20 */
[----:B-1----:R-:W-:-:S03]  /*4cb0*/  IADD3 R18, P2, R14, R2, RZ ;  /* 0x000000020e127210 */ /* 0x002fc60007f5e0ff */
[----:B------:R-:W-:Y:S02]  /*4cc0*/  @P5 IMAD.MOV.U32 R12, RZ, RZ, R14 ;  /* 0x000000ffff0c5224 */ /* 0x000fe400078e000e */
[----:B------:R-:W-:Y:S01]  /*4cd0*/  IMAD.X R19, R15, 0x1, R3, P2 ;  /* 0x000000010f137824 */ /* 0x000fe200010e0603 */
[----:B------:R-:W-:Y:S01]  /*4ce0*/  ISETP.LT.AND P2, PT, R10, R85, P0 ;  /* 0x000000550a00720c */ /* 0x000fe20000741270 */
[----:B------:R-:W-:-:S03]  /*4cf0*/  @P5 IMAD.MOV.U32 R13, RZ, RZ, R15 ;  /* 0x000000ffff0d5224 */ /* 0x000fc600078e000f */
[----:B------:R-:W3:Y:S01]  /*4d00*/  @P4 LDG.E.LTC128B.64 R78, desc[UR22][R18.64] ;  /* 0x00000016124e4981 */ /* 0x000ee2000c1e1b20 */
[----:B------:R-:W-:-:S03]  /*4d10*/  IADD3 R16, P4, R18, R2, RZ ;  /* 0x0000000212107210 */ /* 0x000fc60007f9e0ff */
[----:B------:R-:W4:Y:S02]  /*4d20*/  @P3 LDG.E.LTC128B.64 R76, desc[UR22][R18.64+0x100] ;  /* 0x00010016124c3981 */ /* 0x000f24000c1e1b20 */
[----:B------:R-:W-:Y:S01]  /*4d30*/  IMAD.X R17, R19, 0x1, R3, P4 ;  /* 0x0000000113117824 */ /* 0x000fe200020e0603 */
[----:B------:R-:W-:Y:S01]  /*4d40*/  IADD3 R5, P3, -R2, UR4, RZ ;  /* 0x0000000402057c10 */ /* 0x000fe2000ff7e1ff */
[----:B------:R1:W4:Y:S03]  /*4d50*/  @P5 LDG.E.LTC128B.64 R80, desc[UR22][R12.64+0x100] ;  /* 0x000100160c505981 */ /* 0x000326000c1e1b20 */
[----:B------:R-:W-:Y:S01]  /*4d60*/  IADD3.X R4, ~R3, UR5, RZ, P3, !PT ;  /* 0x0000000503047c10 */ /* 0x000fe20009ffe5ff */
[----:B------:R-:W4:Y:S01]  /*4d70*/  @P2 LDG.E.LTC128B.64 R74, desc[UR22][R16.64] ;  /* 0x00000016104a2981 */ /* 0x000f22000c1e1b20 */
[----:B------:R-:W-:Y:S02]  /*4d80*/  IADD3 R94, P2, R5, R96, RZ ;  /* 0x00000060055e7210 */ /* 0x000fe40007f5e0ff */
[----:B------:R-:W-:-:S03]  /*4d90*/  ISETP.LT.AND P5, PT, R10, R85, P1 ;  /* 0x000000550a00720c */ /* 0x000fc60000fa1270 */
[----:B------:R-:W-:Y:S01]  /*4da0*/  IMAD.X R95, R4, 0x1, R97, P2 ;  /* 0x00000001045f7824 */ /* 0x000fe200010e0661 */
[----:B------:R-:W-:Y:S01]  /*4db0*/  IADD3 R92, P2, R16, R2, RZ ;  /* 0x00000002105c7210 */ /* 0x000fe20007f5e0ff */
[----:B-1----:R-:W-:-:S08]  /*4dc0*/  VIADD R12, R0, 0xb ;  /* 0x0000000b000c7836 */ /* 0x002fd00000000000 */
[----:B------:R1:W4:Y:S01]  /*4dd0*/  @P5 LDG.E.LTC128B.64 R72, desc[UR22][R94.64+0x100] ;  /* 0x000100165e485981 */ /* 0x000322000c1e1b20 */
[CC--:B------:R-:W-:Y:S02]  /*4de0*/  ISETP.LT.AND P4, PT, R12.reuse, R85.reuse, P0 ;  /* 0x000000550c00720c */ /* 0x0c0fe40000781270 */
[----:B------:R-:W-:Y:S01]  /*4df0*/  ISETP.LT.AND P3, PT, R12, R85, P1 ;  /* 0x000000550c00720c */ /* 0x000fe20000f61270 */
[----:B------:R-:W-:-:S10]  /*4e00*/  IMAD.X R93, R17, 0x1, R3, P2 ;  /* 0x00000001115d7824 */ /* 0x000fd400010e0603 */
[----:B------:R-:W4:Y:S04]  /*4e10*/  @P4 LDG.E.LTC128B.64 R70, desc[UR22][R92.64] ;  /* 0x000000165c464981 */ /* 0x000f28000c1e1b20 */
[----:B------:R-:W4:Y:S01]  /*4e20*/  @P3 LDG.E.LTC128B.64 R68, desc[UR22][R92.64+0x100] ;  /* 0x000100165c443981 */ /* 0x000f22000c1e1b20 */
[----:B------:R-:W-:Y:S06]  /*4e30*/  BAR.SYNC.DEFER_BLOCKING 0x0 ;  /* 0x0000000000007b1d */ /* 0x000fec0000010000 */
[----:B------:R-:W-:-:S04]  /*4e40*/  DEPBAR.LE SB5, 0x8 ;  /* 0x0000d2000000791a */ /* 0x000fc80000000000 */
[----:B------:R-:W-:Y:S04]  /*4e50*/  STS.128 [R87], R32 ;  /* 0x0000002057007388 */ /* 0x000fe80000000c00 */
[----:B------:R-:W-:Y:S04]  /*4e60*/  STS.128 [R87+0x40], R28 ;  /* 0x0000401c57007388 */ /* 0x000fe80000000c00 */
[----:B------:R-:W-:Y:S04]  /*4e70*/  STS.128 [R87+0x80], R24 ;  /* 0x0000801857007388 */ /* 0x000fe80000000c00 */
[----:B------:R-:W-:Y:S01]  /*4e80*/  STS.128 [R87+0xc0], R20 ;  /* 0x0000c01457007388 */ /* 0x000fe20000000c00 */
[----:B------:R-:W-:Y:S06]  /*4e90*/  BAR.SYNC.DEFER_BLOCKING 0x0 ;  /* 0x0000000000007b1d */ /* 0x000fec0000010000 */
[----:B------:R-:W1:Y:S04]  /*4ea0*/  LDS.64 R104, [R84+UR6] ;  /* 0x0000000654687984 */ /* 0x000e680008000a00 */
[----:B------:R-:W1:Y:S04]  /*4eb0*/  LDS.64 R102, [R84+UR6+0x100] ;  /* 0x0001000654667984 */ /* 0x000e680008000a00 */
[----:B------:R-:W1:Y:S04]  /*4ec0*/  LDS.64 R100, [R84+UR6+0x220] ;  /* 0x0002200654647984 */ /* 0x000e680008000a00 */
[----:B------:R-:W1:Y:S04]  /*4ed0*/  LDS.64 R98, [R84+UR6+0x320] ;  /* 0x0003200654627984 */ /* 0x000e680008000a00 */
[----:B------:R-:W1:Y:S04]  /*4ee0*/  LDS.64 R96, [R84+UR6+0x440] ;  /* 0x0004400654607984 */ /* 0x000e680008000a00 */
[----:B-1----:R-:W1:Y:S04]  /*4ef0*/  LDS.64 R94, [R84+UR6+0x540] ;  /* 0x00054006545e7984 */ /* 0x002e680008000a00 */
[----:B------:R-:W1:Y:S04]  /*4f00*/  LDS.64 R32, [R84+UR6+0x660] ;  /* 0x0006600654207984 */ /* 0x000e680008000a00 */
[----:B------:R-:W1:Y:S01]  /*4f10*/  LDS.64 R28, [R84+UR6+0x760] ;  /* 0x00076006541c7984 */ /* 0x000e620008000a00 */
[----:B------:R-:W-:Y:S01]  /*4f20*/  ISETP.GE.AND P2, PT, R8, R85, PT ;  /* 0x000000550800720c */ /* 0x000fe20003f46270 */
[----:B------:R-:W-:Y:S01]  /*4f30*/  BSSY B0, `(.L_x_29) ;  /* 0x0000016000007945 */ /* 0x000fe20003800000 */
[----:B------:R-:W-:-:S02]  /*4f40*/  DMUL R26, R104, R88 ;  /* 0x00000058681a7228 */ /* 0x000fc40000000000 */
[-C--:B------:R-:W-:Y:S02]  /*4f50*/  DMUL R24, R102, R88.reuse ;  /* 0x0000005866187228 */ /* 0x080fe40000000000 */
[-C--:B------:R-:W-:Y:S02]  /*4f60*/  DMUL R22, R100, R88.reuse ;  /* 0x0000005864167228 */ /* 0x080fe40000000000 */
[-C--:B------:R-:W-:Y:S02]  /*4f70*/  DMUL R20, R98, R88.reuse ;  /* 0x0000005862147228 */ /* 0x080fe40000000000 */
[-C--:B------:R-:W-:Y:S02]  /*4f80*/  DMUL R96, R96, R88.reuse ;  /* 0x0000005860607228 */ /* 0x080fe40000000000 */
[-C--:B-1----:R-:W-:Y:S02]  /*4f90*/  DMUL R94, R94, R88.reuse ;  /* 0x000000585e5e7228 */ /* 0x082fe40000000000 */
[----:B------:R-:W-:-:S02]  /*4fa0*/  DMUL R32, R32, R88 ;  /* 0x0000005820207228 */ /* 0x000fc40000000000 */
[----:B------:R-:W-:Y:S02]  /*4fb0*/  DMUL R28, R28, R88 ;  /* 0x000000581c1c7228 */ /* 0x000fe40000000000 */
[-C--:B--2---:R-:W-:Y:S02]  /*4fc0*/  DFMA R26, R82, R90.reuse, R26 ;  /* 0x0000005a521a722b */ /* 0x084fe4000000001a */
[-C--:B---3--:R-:W-:Y:S02]  /*4fd0*/  DFMA R22, R78, R90.reuse, R22 ;  /* 0x0000005a4e16722b */ /* 0x088fe40000000016 */
[-C--:B----4-:R-:W-:Y:S02]  /*4fe0*/  DFMA R20, R76, R90.reuse, R20 ;  /* 0x0000005a4c14722b */ /* 0x090fe40000000014 */
[-C--:B------:R-:W-:Y:S02]  /*4ff0*/  DFMA R24, R80, R90.reuse, R24 ;  /* 0x0000005a5018722b */ /* 0x080fe40000000018 */
[----:B------:R-:W-:-:S02]  /*5000*/  DFMA R96, R74, R90, R96 ;  /* 0x0000005a4a60722b */ /* 0x000fc40000000060 */
[-C--:B------:R-:W-:Y:S02]  /*5010*/  DFMA R94, R72, R90.reuse, R94 ;  /* 0x0000005a485e722b */ /* 0x080fe4000000005e */
[-C--:B------:R-:W-:Y:S02]  /*5020*/  DFMA R32, R70, R90.reuse, R32 ;  /* 0x0000005a4620722b */ /* 0x080fe40000000020 */
[----:B------:R-:W-:Y:S01]  /*5030*/  DFMA R28, R68, R90, R28 ;  /* 0x0000005a441c722b */ /* 0x000fe2000000001c */
[----:B------:R-:W-:Y:S10]  /*5040*/  @P2 BRA `(.L_x_30) ;  /* 0x0000000000102947 */ /* 0x000ff40003800000 */
[----:B------:R-:W-:Y:S01]  /*5050*/  @P1 MOV R8, R14 ;  /* 0x0000000e00081202 */ /* 0x000fe20000000f00 */
[----:B------:R1:W-:Y:S01]  /*5060*/  @P0 ST.E.64 desc[UR22][R14.64], R26 ;  /* 0x0000001a0e000985 */ /* 0x0003e2000c101b16 */
[----:B------:R-:W-:-:S05]  /*5070*/  @P1 MOV R9, R15 ;  /* 0x0000000f00091202 */ /* 0x000fca0000000f00 */
[----:B------:R1:W-:Y:S02]  /*5080*/  @P1 ST.E.64 desc[UR22][R8.64+0x100], R24 ;  /* 0x0001001808001985 */ /* 0x0003e4000c101b16 */
.L_x_30:
[----:B------:R-:W-:Y:S05]  /*5090*/  BSYNC B0 ;  /* 0x0000000000007941 */ /* 0x000fea0003800000 */
.L_x_29:
[----:B------:R-:W-:Y:S01]  /*50a0*/  ISETP.GE.AND P3, PT, R6, R85, PT ;  /* 0x000000550600720c */ /* 0x000fe20003f66270 */
[----:B------:R-:W-:Y:S01]  /*50b0*/  BSSY B0, `(.L_x_31) ;  /* 0x0000008000007945 */ /* 0x000fe20003800000 */
[----:B-1----:R-:W-:-:S04]  /*50c0*/  IADD3 R14, P2, R14, UR4, RZ ;  /* 0x000000040e0e7c10 */ /* 0x002fc8000ff5e0ff */
[----:B------:R-:W-:-:S07]  /*50d0*/  IADD3.X R15, R15, UR5, RZ, P2, !PT ;  /* 0x000000050f0f7c10 */ /* 0x000fce00097fe4ff */
[----:B------:R-:W-:Y:S05]  /*50e0*/  @P3 BRA `(.L_x_32) ;  /* 0x0000000000103947 */ /* 0x000fea0003800000 */
[----:B------:R-:W-:Y:S02]  /*50f0*/  @P0 MOV R6, R18 ;  /* 0x0000001200060202 */ /* 0x000fe40000000f00 */
[----:B------:R-:W-:-:S05]  /*5100*/  @P0 MOV R7, R19 ;  /* 0x0000001300070202 */ /* 0x000fca0000000f00 */
[----:B------:R1:W-:Y:S04]  /*5110*/  @P0 ST.E.64 desc[UR22][R6.64], R22 ;  /* 0x0000001606000985 */ /* 0x0003e8000c101b16 */
[----:B------:R1:W-:Y:S02]  /*5120*/  @P1 ST.E.64 desc[UR22][R18.64+0x100], R20 ;  /* 0x0001001412001985 */ /* 0x0003e4000c101b16 */
.L_x_32:
[----:B------:R-:W-:Y:S05]  /*5130*/  BSYNC B0 ;  /* 0x0000000000007941 */ /* 0x000fea0003800000 */
.L_x_31:
[----:B------:R-:W-:Y:S01]  /*5140*/  ISETP.GE.AND P2, PT, R10, R85, PT ;  /* 0x000000550a00720c */ /* 0x000fe20003f46270 */
[----:B------:R-:W-:-:S12]  /*5150*/  BSSY B0, `(.L_x_33) ;  /* 0x0000008000007945 */ /* 0x000fd80003800000 */
[----:B------:R-:W-:Y:S05]  /*5160*/  @P2 BRA `(.L_x_34) ;  /* 0x0000000000182947 */ /* 0x000fea0003800000 */
[----:B------:R-:W-:Y:S01]  /*5170*/  @P0 IMAD.MOV.U32 R8, RZ, RZ, R16 ;  /* 0x000000ffff080224 */ /* 0x000fe200078e0010 */
[----:B-1----:R-:W-:Y:S01]  /*5180*/  @P1 MOV R6, R16 ;  /* 0x0000001000061202 */ /* 0x002fe20000000f00 */
[----:B------:R-:W-:Y:S01]  /*5190*/  @P0 IMAD.MOV.U32 R9, RZ, RZ, R17 ;  /* 0x000000ffff090224 */ /* 0x000fe200078e0011 */
[----:B------:R-:W-:-:S04]  /*51a0*/  @P1 MOV R7, R17 ;  /* 0x0000001100071202 */ /* 0x000fc80000000f00 */
[----:B------:R2:W-:Y:S04]  /*51b0*/  @P0 ST.E.64 desc[UR22][R8.64], R96 ;  /* 0x0000006008000985 */ /* 0x0005e8000c101b16 */
[----:B------:R2:W-:Y:S02]  /*51c0*/  @P1 ST.E.64 desc[UR22][R6.64+0x100], R94 ;  /* 0x0001005e06001985 */ /* 0x0005e4000c101b16 */
.L_x_34:
[----:B------:R-:W-:Y:S05]  /*51d0*/  BSYNC B0 ;  /* 0x0000000000007941 */ /* 0x000fea0003800000 */
.L_x_33:
[----:B------:R-:W-:Y:S01]  /*51e0*/  ISETP.GE.AND P2, PT, R12, R85, PT ;  /* 0x000000550c00720c */ /* 0x000fe20003f46270 */
[----:B------:R-:W-:-:S12]  /*51f0*/  BSSY B0, `(.L_x_35) ;  /* 0x0000004000007945 */ /* 0x000fd80003800000 */
[----:B------:R-:W-:Y:S05]  /*5200*/  @P2 BRA `(.L_x_36) ;  /* 0x0000000000082947 */ /* 0x000fea0003800000 */
[----:B------:R3:W-:Y:S04]  /*5210*/  @P0 ST.E.64 desc[UR22][R92.64], R32 ;  /* 0x000000205c000985 */ /* 0x0007e8000c101b16 */
[----:B------:R3:W-:Y:S02]  /*5220*/  @P1 ST.E.64 desc[UR22][R92.64+0x100], R28 ;  /* 0x0001001c5c001985 */ /* 0x0007e4000c101b16 */
.L_x_36:
[----:B------:R-:W-:Y:S05]  /*5230*/  BSYNC B0 ;  /* 0x0000000000007941 */ /* 0x000fea0003800000 */
.L_x_35:
[C---:B-12---:R-:W-:Y:S01]  /*5240*/  VIADD R6, R0.reuse, 0x11 ;  /* 0x0000001100067836 */ /* 0x046fe20000000000 */
[----:B------:R-:W-:Y:S01]  /*5250*/  IADD3 R10, P2, R5, R16, RZ ;  /* 0x00000010050a7210 */ /* 0x000fe20007f5e0ff */
[----:B------:R-:W-:Y:S01]  /*5260*/  VIADD R8, R0, 0x10 ;  /* 0x0000001000087836 */ /* 0x000fe20000000000 */
[----:B------:R-:W-:Y:S02]  /*5270*/  IADD3 R16, P3, R14, R2, RZ ;  /* 0x000000020e107210 */ /* 0x000fe40007f7e0ff */
[-C--:B------:R-:W-:Y:S01]  /*5280*/  ISETP.LT.AND P4, PT, R6, R85.reuse, P1 ;  /* 0x000000550600720c */ /* 0x080fe20000f81270 */
[----:B------:R-:W-:Y:S01]  /*5290*/  IMAD.X R11, R4, 0x1, R17, P2 ;  /* 0x00000001040b7824 */ /* 0x000fe200010e0611 */
[-C--:B------:R-:W-:Y:S01]  /*52a0*/  ISETP.LT.AND P2, PT, R8, R85.reuse, P1 ;  /* 0x000000550800720c */ /* 0x080fe20000f41270 */
[----:B------:R-:W-:Y:S01]  /*52b0*/  IMAD.X R17, R15, 0x1, R3, P3 ;  /* 0x000000010f117824 */ /* 0x000fe200018e0603 */
[-C--:B------:R-:W-:Y:S02]  /*52c0*/  ISETP.LT.AND P5, PT, R6, R85.reuse, P0 ;  /* 0x000000550600720c */ /* 0x080fe400007a1270 */
[----:B------:R-:W-:Y:S01]  /*52d0*/  ISETP.LT.AND P3, PT, R8, R85, P0 ;  /* 0x000000550800720c */ /* 0x000fe20000761270 */
[----:B------:R-:W-:-:S06]  /*52e0*/  VIADD R12, R0, 0x12 ;  /* 0x00000012000c7836 */ /* 0x000fcc0000000000 */
[----:B------:R1:W2:Y:S04]  /*52f0*/  @P4 LDG.E.LTC128B.64 R76, desc[UR22][R10.64+0x100] ;  /* 0x000100160a4c4981 */ /* 0x0002a8000c1e1b20 */
[----:B------:R-:W4:Y:S01]  /*5300*/  @P2 LDG.E.LTC128B.64 R80, desc[UR22][R14.64+0x100] ;  /* 0x000100160e502981 */ /* 0x000f22000c1e1b20 */
[----:B------:R-:W-:Y:S02]  /*5310*/  IADD3 R18, P2, R16, R2, RZ ;  /* 0x0000000210127210 */ /* 0x000fe40007f5e0ff */
[CC--:B------:R-:W-:Y:S01]  /*5320*/  ISETP.LT.AND P6, PT, R12.reuse, R85.reuse, P0 ;  /* 0x000000550c00720c */ /* 0x0c0fe200007c1270 */
[----:B------:R-:W4:Y:S01]  /*5330*/  @P5 LDG.E.LTC128B.64 R78, desc[UR22][R16.64] ;  /* 0x00000016104e5981 */ /* 0x000f22000c1e1b20 */
[----:B------:R-:W-:-:S03]  /*5340*/  ISETP.LT.AND P5, PT, R12, R85, P1 ;  /* 0x000000550c00720c */ /* 0x000fc60000fa1270 */
[----:B------:R-:W4:Y:S01]  /*5350*/  @P3 LDG.E.LTC128B.64 R82, desc[UR22][R14.64] ;  /* 0x000000160e523981 */ /* 0x000f22000c1e1b20 */
[----:B------:R-:W-:Y:S01]  /*5360*/  IMAD.X R19, R17, 0x1, R3, P2 ;  /* 0x0000000111137824 */ /* 0x000fe200010e0603 */
[----:B------:R-:W-:Y:S01]  /*5370*/  IADD3 R20, P2, R18, R2, RZ ;  /* 0x0000000212147210 */ /* 0x000fe20007f5e0ff */
[----:B-1----:R-:W-:-:S05]  /*5380*/  VIADD R10, R0, 0x13 ;  /* 0x00000013000a7836 */ /* 0x002fca0000000000 */
[----:B------:R-:W4:Y:S01]  /*5390*/  @P6 LDG.E.LTC128B.64 R74, desc[UR22][R18.64] ;  /* 0x00000016124a6981 */ /* 0x000f22000c1e1b20 */
[----:B------:R-:W-:-:S03]  /*53a0*/  ISETP.LT.AND P4, PT, R10, R85, P0 ;  /* 0x000000550a00720c */ /* 0x000fc60000781270 */
[----:B------:R-:W4:Y:S01]  /*53b0*/  @P5 LDG.E.LTC128B.64 R72, desc[UR22][R18.64+0x100] ;  /* 0x0001001612485981 */ /* 0x000f22000c1e1b20 */
[----:B------:R-:W-:Y:S01]  /*53c0*/  ISETP.LT.AND P3, PT, R10, R85, P1 ;  /* 0x000000550a00720c */ /* 0x000fe20000f61270 */
[----:B------:R-:W-:-:S08]  /*53d0*/  IMAD.X R21, R19, 0x1, R3, P2 ;  /* 0x0000000113157824 */ /* 0x000fd000010e0603 */
[----:B------:R-:W4:Y:S04]  /*53e0*/  @P4 LDG.E.LTC128B.64 R70, desc[UR22][R20.64] ;  /* 0x0000001614464981 */ /* 0x000f28000c1e1b20 */
[----:B------:R-:W4:Y:S01]  /*53f0*/  @P3 LDG.E.LTC128B.64 R68, desc[UR22][R20.64+0x100] ;  /* 0x0001001614443981 */ /* 0x000f22000c1e1b20 */
        /* <DEDUP_REMOVED lines=11> */
[----:B---3--:R-:W3:Y:S04]  /*54b0*/  LDS.64 R92, [R84+UR6+0x320] ;  /* 0x00032006545c7984 */ /* 0x008ee80008000a00 */
[----:B------:R-:W3:Y:S04]  /*54c0*/  LDS.64 R34, [R84+UR6+0x440] ;  /* 0x0004400654227984 */ /* 0x000ee80008000a00 */
[----:B------:R-:W3:Y:S04]  /*54d0*/  LDS.64 R32, [R84+UR6+0x540] ;  /* 0x0005400654207984 */ /* 0x000ee80008000a00 */
[----:B------:R-:W3:Y:S04]  /*54e0*/  LDS.64 R30, [R84+UR6+0x660] ;  /* 0x00066006541e7984 */ /* 0x000ee80008000a00 */
[----:B------:R-:W3:Y:S01]  /*54f0*/  LDS.64 R28, [R84+UR6+0x760] ;  /* 0x00076006541c7984 */ /* 0x000ee20008000a00 */
[----:B------:R-:W-:Y:S01]  /*5500*/  ISETP.GE.AND P2, PT, R8, R85, PT ;  /* 0x000000550800720c */ /* 0x000fe20003f46270 */
[----:B------:R-:W-:Y:S01]  /*5510*/  BSSY B0, `(.L_x_37) ;  /* 0x0000014000007945 */ /* 0x000fe20003800000 */
[----:B-1----:R-:W-:-:S02]  /*5520*/  DMUL R26, R26, R88 ;  /* 0x000000581a1a7228 */ /* 0x002fc40000000000 */
[-C--:B------:R-:W-:Y:S02]  /*5530*/  DMUL R24, R24, R88.reuse ;  /* 0x0000005818187228 */ /* 0x080fe40000000000 */
[-C--:B------:R-:W-:Y:S02]  /*5540*/  DMUL R22, R22, R88.reuse ;  /* 0x0000005816167228 */ /* 0x080fe40000000000 */
[-C--:B---3--:R-:W-:Y:S02]  /*5550*/  DMUL R36, R92, R88.reuse ;  /* 0x000000585c247228 */ /* 0x088fe40000000000 */
[-C--:B------:R-:W-:Y:S02]  /*5560*/  DMUL R34, R34, R88.reuse ;  /* 0x0000005822227228 */ /* 0x080fe40000000000 */
[-C--:B------:R-:W-:Y:S02]  /*5570*/  DMUL R32, R32, R88.reuse ;  /* 0x0000005820207228 */ /* 0x080fe40000000000 */
[----:B------:R-:W-:-:S02]  /*5580*/  DMUL R30, R30, R88 ;  /* 0x000000581e1e7228 */ /* 0x000fc40000000000 */
[----:B------:R-:W-:Y:S02]  /*5590*/  DMUL R28, R28, R88 ;  /* 0x000000581c1c7228 */ /* 0x000fe40000000000 */
[-C--:B--2---:R-:W-:Y:S02]  /*55a0*/  DFMA R36, R76, R90.reuse, R36 ;  /* 0x0000005a4c24722b */ /* 0x084fe40000000024 */
[-C--:B----4-:R-:W-:Y:S02]  /*55b0*/  DFMA R24, R80, R90.reuse, R24 ;  /* 0x0000005a5018722b */ /* 0x090fe40000000018 */
[-C--:B------:R-:W-:Y:S02]  /*55c0*/  DFMA R22, R78, R90.reuse, R22 ;  /* 0x0000005a4e16722b */ /* 0x080fe40000000016 */
[-C--:B------:R-:W-:Y:S02]  /*55d0*/  DFMA R26, R82, R90.reuse, R26 ;  /* 0x0000005a521a722b */ /* 0x080fe4000000001a */
[----:B------:R-:W-:-:S02]  /*55e0*/  DFMA R34, R74, R90, R34 ;  /* 0x0000005a4a22722b */ /* 0x000fc40000000022 */
[-C--:B------:R-:W-:Y:S02]  /*55f0*/  DFMA R32, R72, R90.reuse, R32 ;  /* 0x0000005a4820722b */ /* 0x080fe40000000020 */
[-C--:B------:R-:W-:Y:S02]  /*5600*/  DFMA R30, R70, R90.reuse, R30 ;  /* 0x0000005a461e722b */ /* 0x080fe4000000001e */
[----:B------:R-:W-:Y:S01]  /*5610*/  DFMA R28, R68, R90, R28 ;  /* 0x0000005a441c722b */ /* 0x000fe2000000001c */
[----:B------:R-:W-:Y:S10]  /*5620*/  @P2 BRA `(.L_x_38) ;  /* 0x0000000000082947 */ /* 0x000ff40003800000 */
[----:B------:R1:W-:Y:S04]  /*5630*/  @P0 ST.E.64 desc[UR22][R14.64], R26 ;  /* 0x0000001a0e000985 */ /* 0x0003e8000c101b16 */
[----:B------:R1:W-:Y:S02]  /*5640*/  @P1 ST.E.64 desc[UR22][R14.64+0x100], R24 ;  /* 0x000100180e001985 */ /* 0x0003e4000c101b16 */
.L_x_38:
[----:B------:R-:W-:Y:S05]  /*5650*/  BSYNC B0 ;  /* 0x0000000000007941 */ /* 0x000fea0003800000 */
.L_x_37:
[----:B------:R-:W-:Y:S01]  /*5660*/  ISETP.GE.AND P2, PT, R6, R85, PT ;  /* 0x000000550600720c */ /* 0x000fe20003f46270 */
[----:B------:R-:W-:-:S12]  /*5670*/  BSSY B0, `(.L_x_39) ;  /* 0x0000008000007945 */ /* 0x000fd80003800000 */
[----:B------:R-:W-:Y:S05]  /*5680*/  @P2 BRA `(.L_x_40) ;  /* 0x0000000000182947 */ /* 0x000fea0003800000 */
[----:B------:R-:W-:Y:S01]  /*5690*/  @P0 IMAD.MOV.U32 R8, RZ, RZ, R16 ;  /* 0x000000ffff080224 */ /* 0x000fe200078e0010 */
[----:B------:R-:W-:Y:S01]  /*56a0*/  @P1 MOV R6, R16 ;  /* 0x0000001000061202 */ /* 0x000fe20000000f00 */
[----:B------:R-:W-:Y:S01]  /*56b0*/  @P0 IMAD.MOV.U32 R9, RZ, RZ, R17 ;  /* 0x000000ffff090224 */ /* 0x000fe200078e0011 */
[----:B------:R-:W-:-:S04]  /*56c0*/  @P1 MOV R7, R17 ;  /* 0x0000001100071202 */ /* 0x000fc80000000f00 */
[----:B------:R2:W-:Y:S04]  /*56d0*/  @P0 ST.E.64 desc[UR22][R8.64], R22 ;  /* 0x0000001608000985 */ /* 0x0005e8000c101b16 */
[----:B------:R2:W-:Y:S02]  /*56e0*/  @P1 ST.E.64 desc[UR22][R6.64+0x100], R36 ;  /* 0x0001002406001985 */ /* 0x0005e4000c101b16 */
.L_x_40:
[----:B------:R-:W-:Y:S05]  /*56f0*/  BSYNC B0 ;  /* 0x0000000000007941 */ /* 0x000fea0003800000 */
.L_x_39:
[----:B------:R-:W-:Y:S01]  /*5700*/  ISETP.GE.AND P2, PT, R12, R85, PT ;  /* 0x000000550c00720c */ /* 0x000fe20003f46270 */
[----:B------:R-:W-:-:S12]  /*5710*/  BSSY B0, `(.L_x_41) ;  /* 0x0000004000007945 */ /* 0x000fd80003800000 */
[----:B------:R-:W-:Y:S05]  /*5720*/  @P2 BRA `(.L_x_42) ;  /* 0x0000000000082947 */ /* 0x000fea0003800000 */
[----:B------:R3:W-:Y:S04]  /*5730*/  @P0 ST.E.64 desc[UR22][R18.64], R34 ;  /* 0x0000002212000985 */ /* 0x0007e8000c101b16 */
[----:B------:R3:W-:Y:S02]  /*5740*/  @P1 ST.E.64 desc[UR22][R18.64+0x100], R32 ;  /* 0x0001002012001985 */ /* 0x0007e4000c101b16 */
.L_x_42:
[----:B------:R-:W-:Y:S05]  /*5750*/  BSYNC B0 ;  /* 0x0000000000007941 */ /* 0x000fea0003800000 */
.L_x_41:
[----:B------:R-:W-:Y:S01]  /*5760*/  ISETP.GE.AND P2, PT, R10, R85, PT ;  /* 0x000000550a00720c */ /* 0x000fe20003f46270 */
[----:B------:R-:W-:-:S12]  /*5770*/  BSSY B0, `(.L_x_43) ;  /* 0x0000004000007945 */ /* 0x000fd80003800000 */
[----:B------:R-:W-:Y:S05]  /*5780*/  @P2 BRA `(.L_x_44) ;  /* 0x0000000000082947 */ /* 0x000fea0003800000 */
[----:B------:R1:W-:Y:S04]  /*5790*/  @P0 ST.E.64 desc[UR22][R20.64], R30 ;  /* 0x0000001e14000985 */ /* 0x0003e8000c101b16 */
[----:B------:R1:W-:Y:S02]  /*57a0*/  @P1 ST.E.64 desc[UR22][R20.64+0x100], R28 ;  /* 0x0001001c14001985 */ /* 0x0003e4000c101b16 */
.L_x_44:
[----:B------:R-:W-:Y:S05]  /*57b0*/  BSYNC B0 ;  /* 0x0000000000007941 */ /* 0x000fea0003800000 */
.L_x_43:
[----:B------:R-:W-:Y:S01]  /*57c0*/  IADD3 R16, P2, R16, R5, RZ ;  /* 0x0000000510107210 */ /* 0x000fe20007f5e0ff */
[----:B--2---:R-:W-:Y:S01]  /*57d0*/  VIADD R6, R0, 0x18 ;  /* 0x0000001800067836 */ /* 0x004fe20000000000 */
[----:B------:R-:W-:-:S03]  /*57e0*/  IADD3 R8, P3, R14, UR4, RZ ;  /* 0x000000040e087c10 */ /* 0x000fc6000ff7e0ff */
[----:B------:R-:W-:Y:S01]  /*57f0*/  IMAD.X R17, R17, 0x1, R4, P2 ;  /* 0x0000000111117824 */ /* 0x000fe200010e0604 */
[-C--:B------:R-:W-:Y:S02]  /*5800*/  IADD3 R12, P2, R8, R2.reuse, RZ ;  /* 0x00000002080c7210 */ /* 0x080fe40007f5e0ff */
[----:B------:R-:W-:Y:S02]  /*5810*/  IADD3.X R9, R15, UR5, RZ, P3, !PT ;  /* 0x000000050f097c10 */ /* 0x000fe40009ffe4ff */
[-C--:B------:R-:W-:Y:S02]  /*5820*/  ISETP.LT.AND P5, PT, R6, R85.reuse, P0 ;  /* 0x000000550600720c */ /* 0x080fe400007a1270 */
[-C--:B------:R-:W-:Y:S01]  /*5830*/  IADD3 R10, P3, R12, R2.reuse, RZ ;  /* 0x000000020c0a7210 */ /* 0x080fe20007f7e0ff */
[--C-:B------:R-:W-:Y:S01]  /*5840*/  IMAD.X R13, R9, 0x1, R3.reuse, P2 ;  /* 0x00000001090d7824 */ /* 0x100fe200010e0603 */
[----:B------:R-:W-:Y:S02]  /*5850*/  ISETP.LT.AND P4, PT, R6, R85, P1 ;  /* 0x000000550600720c */ /* 0x000fe40000f81270 */
[----:B-1----:R-:W-:Y:S01]  /*5860*/  IADD3 R14, P2, R10, R2, RZ ;  /* 0x000000020a0e7210 */ /* 0x002fe20007f5e0ff */
[----:B------:R-:W-:-:S02]  /*5870*/  IMAD.X R11, R13, 0x1, R3, P3 ;  /* 0x000000010d0b7824 */ /* 0x000fc400018e0603 */
[----:B------:R-:W-:Y:S02]  /*5880*/  VIADD R2, R0, 0x19 ;  /* 0x0000001900027836 */ /* 0x000fe40000000000 */
[----:B------:R-:W-:Y:S02]  /*5890*/  IMAD.X R15, R11, 0x1, R3, P2 ;  /* 0x000000010b0f7824 */ /* 0x000fe400010e0603 */
[----:B------:R-:W2:Y:S01]  /*58a0*/  @P5 LDG.E.LTC128B.64 R82, desc[UR22][R16.64] ;  /* 0x0000001610525981 */ /* 0x000ea2000c1e1b20 */
[CC--:B------:R-:W-:Y:S02]  /*58b0*/  ISETP.LT.AND P2, PT, R2.reuse, R85.reuse, P0 ;  /* 0x000000550200720c */ /* 0x0c0fe40000741270 */
[----:B------:R-:W-:Y:S01]  /*58c0*/  ISETP.LT.AND P5, PT, R2, R85, P1 ;  /* 0x000000550200720c */ /* 0x000fe20000fa1270 */
[C---:B------:R-:W-:Y:S01]  /*58d0*/  VIADD R4, R0.reuse, 0x1a ;  /* 0x0000001a00047836 */ /* 0x040fe20000000000 */
[----:B------:R1:W4:Y:S01]  /*58e0*/  @P4 LDG.E.LTC128B.64 R80, desc[UR22][R16.64+0x100] ;  /* 0x0001001610504981 */ /* 0x000322000c1e1b20 */
[----:B------:R-:W-:-:S03]  /*58f0*/  VIADD R0, R0, 0x1b ;  /* 0x0000001b00007836 */ /* 0x000fc60000000000 */
[CC--:B------:R-:W-:Y:S02]  /*5900*/  ISETP.LT.AND P4, PT, R4.reuse, R85.reuse, P0 ;  /* 0x000000550400720c */ /* 0x0c0fe40000781270 */
[----:B------:R-:W-:-:S03]  /*5910*/  ISETP.LT.AND P3, PT, R4, R85, P1 ;  /* 0x000000550400720c */ /* 0x000fc60000f61270 */
[----:B------:R-:W4:Y:S01]  /*5920*/  @P2 LDG.E.LTC128B.64 R78, desc[UR22][R12.64] ;  /* 0x000000160c4e2981 */ /* 0x000f22000c1e1b20 */
[----:B------:R-:W-:-:S03]  /*5930*/  ISETP.LT.AND P2, PT, R0, R85, P0 ;  /* 0x000000550000720c */ /* 0x000fc60000741270 */
[----:B------:R-:W4:Y:S01]  /*5940*/  @P5 LDG.E.LTC128B.64 R76, desc[UR22][R12.64+0x100] ;  /* 0x000100160c4c5981 */ /* 0x000f22000c1e1b20 */
[----:B------:R-:W-:-:S03]  /*5950*/  ISETP.LT.AND P5, PT, R0, R85, P1 ;  /* 0x000000550000720c */ /* 0x000fc60000fa1270 */
[----:B------:R-:W4:Y:S04]  /*5960*/  @P4 LDG.E.LTC128B.64 R74, desc[UR22][R10.64] ;  /* 0x000000160a4a4981 */ /* 0x000f28000c1e1b20 */
[----:B------:R-:W4:Y:S04]  /*5970*/  @P3 LDG.E.LTC128B.64 R72, desc[UR22][R10.64+0x100] ;  /* 0x000100160a483981 */ /* 0x000f28000c1e1b20 */
[----:B------:R-:W4:Y:S04]  /*5980*/  @P2 LDG.E.LTC128B.64 R70, desc[UR22][R14.64] ;  /* 0x000000160e462981 */ /* 0x000f28000c1e1b20 */
[----:B------:R-:W4:Y:S01]  /*5990*/  @P5 LDG.E.LTC128B.64 R68, desc[UR22][R14.64+0x100] ;  /* 0x000100160e445981 */ /* 0x000f22000c1e1b20 */
[----:B------:R-:W-:Y:S06]  /*59a0*/  BAR.SYNC.DEFER_BLOCKING 0x0 ;  /* 0x0000000000007b1d */ /* 0x000fec0000010000 */
[----:B-----5:R-:W-:Y:S04]  /*59b0*/  STS.128 [R87], R64 ;  /* 0x0000004057007388 */ /* 0x020fe80000000c00 */
        /* <DEDUP_REMOVED lines=9> */
[----:B---3--:R-:W3:Y:S04]  /*5a50*/  LDS.64 R18, [R84+UR6+0x540] ;  /* 0x0005400654127984 */ /* 0x008ee80008000a00 */
[----:B-1----:R-:W1:Y:S04]  /*5a60*/  LDS.64 R16, [R84+UR6+0x660] ;  /* 0x0006600654107984 */ /* 0x002e680008000a00 */
        /* <DEDUP_REMOVED lines=8> */
[-C--:B---3--:R-:W-:Y:S02]  /*5af0*/  DMUL R18, R18, R88.reuse ;  /* 0x0000005812127228 */ /* 0x088fe40000000000 */
[----:B-1----:R-:W-:-:S02]  /*5b00*/  DMUL R16, R16, R88 ;  /* 0x0000005810107228 */ /* 0x002fc40000000000 */
        /* <DEDUP_REMOVED lines=14> */
.L_x_46:
[----:B------:R-:W-:Y:S05]  /*5bf0*/  BSYNC B0 ;  /* 0x0000000000007941 */ /* 0x000fea0003800000 */
.L_x_45:
[----:B------:R-:W-:Y:S01]  /*5c00*/  ISETP.GE.AND P2, PT, R2, R85, PT ;  /* 0x000000550200720c */ /* 0x000fe20003f46270 */
[----:B------:R-:W-:-:S12]  /*5c10*/  BSSY B0, `(.L_x_47) ;  /* 0x0000004000007945 */ /* 0x000fd80003800000 */
[----:B------:R-:W-:Y:S05]  /*5c20*/  @P2 BRA `(.L_x_48) ;  /* 0x0000000000082947 */ /* 0x000fea0003800000 */
[----:B------:R2:W-:Y:S04]  /*5c30*/  @P0 ST.E.64 desc[UR22][R12.64], R24 ;  /* 0x000000180c000985 */ /* 0x0005e8000c101b16 */
[----:B------:R2:W-:Y:S02]  /*5c40*/  @P1 ST.E.64 desc[UR22][R12.64+0x100], R22 ;  /* 0x000100160c001985 */ /* 0x0005e4000c101b16 */
.L_x_48:
[----:B------:R-:W-:Y:S05]  /*5c50*/  BSYNC B0 ;  /* 0x0000000000007941 */ /* 0x000fea0003800000 */
.L_x_47:
[----:B------:R-:W-:Y:S01]  /*5c60*/  ISETP.GE.AND P2, PT, R4, R85, PT ;  /* 0x000000550400720c */ /* 0x000fe20003f46270 */
[----:B------:R-:W-:-:S12]  /*5c70*/  BSSY B0, `(.L_x_49) ;  /* 0x0000004000007945 */ /* 0x000fd80003800000 */
[----:B------:R-:W-:Y:S05]  /*5c80*/  @P2 BRA `(.L_x_50) ;  /* 0x0000000000082947 */ /* 0x000fea0003800000 */
[----:B------:R3:W-:Y:S04]  /*5c90*/  @P0 ST.E.64 desc[UR22][R10.64], R20 ;  /* 0x000000140a000985 */ /* 0x0007e8000c101b16 */
[----:B------:R3:W-:Y:S02]  /*5ca0*/  @P1 ST.E.64 desc[UR22][R10.64+0x100], R18 ;  /* 0x000100120a001985 */ /* 0x0007e4000c101b16 */
.L_x_50:
[----:B------:R-:W-:Y:S05]  /*5cb0*/  BSYNC B0 ;  /* 0x0000000000007941 */ /* 0x000fea0003800000 */
.L_x_49:
[----:B------:R-:W-:-:S13]  /*5cc0*/  ISETP.GE.AND P2, PT, R0, R85, PT ;  /* 0x000000550000720c */ /* 0x000fda0003f46270 */
[----:B------:R-:W-:Y:S05]  /*5cd0*/  @P2 BRA `(.L_x_51) ;  /* 0x0000001000142947 */ /* 0x000fea0003800000 */
[----:B------:R1:W-:Y:S01]  /*5ce0*/  @P0 ST.E.64 desc[UR22][R14.64], R16 ;  /* 0x000000100e000985 */ /* 0x0003e2000c101b16 */
[----:B------:R-:W-:Y:S05]  /*5cf0*/  @!P1 BRA `(.L_x_51) ;  /* 0x00000010000c9947 */ /* 0x000fea0003800000 */
[----:B------:R1:W-:Y:S01]  /*5d00*/  ST.E.64 desc[UR22][R14.64+0x100], R30 ;  /* 0x0001001e0e007985 */ /* 0x0003e2000c101b16 */
[----:B------:R-:W-:Y:S05]  /*5d10*/  BRA `(.L_x_51) ;  /* 0x0000001000047947 */ /* 0x000fea0003800000 */
.L_x_20:
[----:B------:R-:W-:Y:S05]  /*5d20*/  WARPSYNC.ALL ;  /* 0x0000000000007948 */ /* 0x000fea0003800000 */
[----:B------:R-:W-:Y:S06]  /*5d30*/  BAR.SYNC.DEFER_BLOCKING 0x0 ;  /* 0x0000000000007b1d */ /* 0x000fec0000010000 */
[----:B------:R-:W-:Y:S01]  /*5d40*/  ULDC UR7, c[0x0][0x210] ;  /* 0x0000840000077ab9 */ /* 0x000fe20000000800 */
[----:B------:R-:W-:Y:S01]  /*5d50*/  BSSY B0, `(.L_x_52) ;  /* 0x000001a000007945 */ /* 0x000fe20003800000 */
[----:B------:R-:W-:Y:S01]  /*5d60*/  ISETP.GE.AND P2, PT, R0, UR7, PT ;  /* 0x0000000700007c0c */ /* 0x000fe2000bf46270 */
[----:B------:R-:W-:-:S04]  /*5d70*/  DEPBAR.LE SB5, 0xd ;  /* 0x0000d3400000791a */ /* 0x000fc80000000000 */
[----:B------:R2:W-:Y:S04]  /*5d80*/  STS.128 [R87], R4 ;  /* 0x0000000457007388 */ /* 0x0005e80000000c00 */
[----:B------:R2:W-:Y:S04]  /*5d90*/  STS.128 [R87+0x40], R8 ;  /* 0x0000400857007388 */ /* 0x0005e80000000c00 */
[----:B------:R2:W-:Y:S01]  /*5da0*/  STS.128 [R87+0x80], R12 ;  /* 0x0000800c57007388 */ /* 0x0005e20000000c00 */
[----:B------:R-:W-:-:S04]  /*5db0*/  DEPBAR.LE SB5, 0xc ;  /* 0x0000d3000000791a */ /* 0x000fc80000000000 */
[----:B------:R2:W-:Y:S01]  /*5dc0*/  STS.128 [R87+0xc0], R16 ;  /* 0x0000c01057007388 */ /* 0x0005e20000000c00 */
[----:B------:R-:W-:Y:S06]  /*5dd0*/  BAR.SYNC.DEFER_BLOCKING 0x0 ;  /* 0x0000000000007b1d */ /* 0x000fec0000010000 */
[----:B------:R2:W3:Y:S04]  /*5de0*/  LDS.64 R78, [R84+UR6+0x220] ;  /* 0x00022006544e7984 */ /* 0x0004e80008000a00 */
[----:B------:R2:W2:Y:S04]  /*5df0*/  LDS.64 R76, [R84+UR6+0x320] ;  /* 0x00032006544c7984 */ /* 0x0004a80008000a00 */
[----:B------:R2:W2:Y:S04]  /*5e00*/  LDS.64 R74, [R84+UR6+0x440] ;  /* 0x00044006544a7984 */ /* 0x0004a80008000a00 */
[----:B------:R2:W2:Y:S04]  /*5e10*/  LDS.64 R72, [R84+UR6+0x540] ;  /* 0x0005400654487984 */ /* 0x0004a80008000a00 */
[----:B------:R2:W2:Y:S04]  /*5e20*/  LDS.64 R70, [R84+UR6+0x660] ;  /* 0x0006600654467984 */ /* 0x0004a80008000a00 */
[----:B-1----:R1:W1:Y:S01]  /*5e30*/  LDS.64 R68, [R84+UR6+0x760] ;  /* 0x0007600654447984 */ /* 0x0022620008000a00 */
[----:B------:R-:W-:Y:S05]  /*5e40*/  @P2 BRA `(.L_x_53) ;  /* 0x0000000000282947 */ /* 0x000fea0003800000 */
[----:B--2---:R-:W2:Y:S01]  /*5e50*/  @P0 LDS.64 R4, [R84+UR6] ;  /* 0x0000000654040984 */ /* 0x004ea20008000a00 */
[----:B------:R-:W-:Y:S01]  /*5e60*/  @P0 IMAD.MOV.U32 R8, RZ, RZ, R98 ;  /* 0x000000ffff080224 */ /* 0x000fe200078e0062 */
[----:B------:R-:W-:Y:S01]  /*5e70*/  @P1 MOV R6, R98 ;  /* 0x0000006200061202 */ /* 0x000fe20000000f00 */
[----:B------:R-:W-:Y:S01]  /*5e80*/  @P0 IMAD.MOV.U32 R9, RZ, RZ, R99 ;  /* 0x000000ffff090224 */ /* 0x000fe200078e0063 */
[----:B------:R-:W4:Y:S01]  /*5e90*/  LDS.64 R2, [R84+UR6+0x100] ;  /* 0x0001000654027984 */ /* 0x000f220008000a00 */
[----:B------:R-:W-:Y:S01]  /*5ea0*/  @P1 MOV R7, R99 ;  /* 0x0000006300071202 */ /* 0x000fe20000000f00 */
[-C--:B--2---:R-:W-:Y:S02]  /*5eb0*/  @P0 DMUL R4, R4, R88.reuse ;  /* 0x0000005804040228 */ /* 0x084fe40000000000 */
[----:B----4-:R-:W-:-:S05]  /*5ec0*/  @P1 DMUL R2, R2, R88 ;  /* 0x0000005802021228 */ /* 0x010fca0000000000 */
[----:B------:R2:W-:Y:S04]  /*5ed0*/  @P0 ST.E.64 desc[UR22][R8.64], R4 ;  /* 0x0000000408000985 */ /* 0x0005e8000c101b16 */
[----:B------:R2:W-:Y:S02]  /*5ee0*/  @P1 ST.E.64 desc[UR22][R6.64+0x100], R2 ;  /* 0x0001000206001985 */ /* 0x0005e4000c101b16 */
.L_x_53:
[----:B------:R-:W-:Y:S05]  /*5ef0*/  BSYNC B0 ;  /* 0x0000000000007941 */ /* 0x000fea0003800000 */
.L_x_52:
[----:B--2---:R-:W2:Y:S01]  /*5f00*/  LDC.64 R2, c[0x0][0x288] ;  /* 0x0000a200ff027b82 */ /* 0x004ea20000000a00 */
[----:B------:R-:W-:Y:S01]  /*5f10*/  VIADD R4, R0, 0x1 ;  /* 0x0000000100047836 */ /* 0x000fe20000000000 */
[----:B------:R-:W-:Y:S04]  /*5f20*/  BSSY B0, `(.L_x_54) ;  /* 0x000000b000007945 */ /* 0x000fe80003800000 */
[----:B------:R-:W-:Y:S02]  /*5f30*/  ISETP.GE.AND P2, PT, R4, UR7, PT ;  /* 0x0000000704007c0c */ /* 0x000fe4000bf46270 */
[----:B--2---:R-:W-:-:S05]  /*5f40*/  IADD3 R6, P3, R98, R2, RZ ;  /* 0x0000000262067210 */ /* 0x004fca0007f7e0ff */
[----:B------:R-:W-:-:S06]  /*5f50*/  IMAD.X R7, R99, 0x1, R3, P3 ;  /* 0x0000000163077824 */ /* 0x000fcc00018e0603 */
[----:B------:R-:W-:Y:S05]  /*5f60*/  @P2 BRA `(.L_x_55) ;  /* 0x0000000000182947 */ /* 0x000fea0003800000 */
[-C--:B---3--:R-:W-:Y:S01]  /*5f70*/  @P0 DMUL R78, R78, R88.reuse ;  /* 0x000000584e4e0228 */ /* 0x088fe20000000000 */
[----:B------:R-:W-:Y:S01]  /*5f80*/  @P1 MOV R4, R6 ;  /* 0x0000000600041202 */ /* 0x000fe20000000f00 */
[----:B------:R-:W-:Y:S01]  /*5f90*/  @P1 DMUL R76, R76, R88 ;  /* 0x000000584c4c1228 */ /* 0x000fe20000000000 */
[----:B------:R-:W-:-:S04]  /*5fa0*/  @P1 MOV R5, R7 ;  /* 0x0000000700051202 */ /* 0x000fc80000000f00 */
[----:B------:R2:W-:Y:S04]  /*5fb0*/  @P0 ST.E.64 desc[UR22][R6.64], R78 ;  /* 0x0000004e06000985 */ /* 0x0005e8000c101b16 */
[----:B------:R2:W-:Y:S02]  /*5fc0*/  @P1 ST.E.64 desc[UR22][R4.64+0x100], R76 ;  /* 0x0001004c04001985 */ /* 0x0005e4000c101b16 */
.L_x_55:
[----:B------:R-:W-:Y:S05]  /*5fd0*/  BSYNC B0 ;  /* 0x0000000000007941 */ /* 0x000fea0003800000 */
.L_x_54:
[----:B--2---:R-:W-:Y:S01]  /*5fe0*/  VIADD R4, R0, 0x2 ;  /* 0x0000000200047836 */ /* 0x004fe20000000000 */
[----:B------:R-:W-:Y:S01]  /*5ff0*/  IADD3 R6, P3, R6, R2, RZ ;  /* 0x0000000206067210 */ /* 0x000fe20007f7e0ff */
[----:B------:R-:W-:Y:S03]  /*6000*/  BSSY B0, `(.L_x_56) ;  /* 0x000000a000007945 */ /* 0x000fe60003800000 */
[----:B------:R-:W-:Y:S01]  /*6010*/  ISETP.GE.AND P2, PT, R4, UR7, PT ;  /* 0x0000000704007c0c */ /* 0x000fe2000bf46270 */
[----:B------:R-:W-:-:S12]  /*6020*/  IMAD.X R7, R7, 0x1, R3, P3 ;  /* 0x0000000107077824 */ /* 0x000fd800018e0603 */
[----:B------:R-:W-:Y:S05]  /*6030*/  @P2 BRA `(.L_x_57) ;  /* 0x0000000000182947 */ /* 0x000fea0003800000 */
[-C--:B------:R-:W-:Y:S01]  /*6040*/  @P0 DMUL R74, R74, R88.reuse ;  /* 0x000000584a4a0228 */ /* 0x080fe20000000000 */
[----:B------:R-:W-:Y:S01]  /*6050*/  @P1 MOV R4, R6 ;  /* 0x0000000600041202 */ /* 0x000fe20000000f00 */
[----:B------:R-:W-:Y:S01]  /*6060*/  @P1 DMUL R72, R72, R88 ;  /* 0x0000005848481228 */ /* 0x000fe20000000000 */
[----:B------:R-:W-:-:S04]  /*6070*/  @P1 MOV R5, R7 ;  /* 0x0000000700051202 */ /* 0x000fc80000000f00 */
[----:B------:R2:W-:Y:S04]  /*6080*/  @P0 ST.E.64 desc[UR22][R6.64], R74 ;  /* 0x0000004a06000985 */ /* 0x0005e8000c101b16 */
[----:B------:R2:W-:Y:S02]  /*6090*/  @P1 ST.E.64 desc[UR22][R4.64+0x100], R72 ;  /* 0x0001004804001985 */ /* 0x0005e4000c101b16 */
.L_x_57:
[----:B------:R-:W-:Y:S05]  /*60a0*/  BSYNC B0 ;  /* 0x0000000000007941 */ /* 0x000fea0003800000 */
.L_x_56:
[----:B--2---:R-:W-:Y:S01]  /*60b0*/  VIADD R4, R0, 0x3 ;  /* 0x0000000300047836 */ /* 0x004fe20000000000 */
[----:B------:R-:W-:Y:S01]  /*60c0*/  IADD3 R6, P3, R6, R2, RZ ;  /* 0x0000000206067210 */ /* 0x000fe20007f7e0ff */
[----:B------:R-:W-:Y:S03]  /*60d0*/  BSSY B0, `(.L_x_58) ;  /* 0x0000008000007945 */ /* 0x000fe60003800000 */
[----:B------:R-:W-:Y:S01]  /*60e0*/  ISETP.GE.AND P2, PT, R4, UR7, PT ;  /* 0x0000000704007c0c */ /* 0x000fe2000bf46270 */
[----:B------:R-:W-:-:S12]  /*60f0*/  IMAD.X R7, R7, 0x1, R3, P3 ;  /* 0x0000000107077824 */ /* 0x000fd800018e0603 */
[----:B------:R-:W-:Y:S05]  /*6100*/  @P2 BRA `(.L_x_59) ;  /* 0x0000000000102947 */ /* 0x000fea0003800000 */
[-C--:B------:R-:W-:Y:S02]  /*6110*/  @P0 DMUL R70, R70, R88.reuse ;  /* 0x0000005846460228 */ /* 0x080fe40000000000 */
[----:B-1----:R-:W-:-:S05]  /*6120*/  @P1 DMUL R68, R68, R88 ;  /* 0x0000005844441228 */ /* 0x002fca0000000000 */
[----:B------:R2:W-:Y:S04]  /*6130*/  @P0 ST.E.64 desc[UR22][R6.64], R70 ;  /* 0x0000004606000985 */ /* 0x0005e8000c101b16 */
[----:B------:R2:W-:Y:S02]  /*6140*/  @P1 ST.E.64 desc[UR22][R6.64+0x100], R68 ;  /* 0x0001004406001985 */ /* 0x0005e4000c101b16 */
.L_x_59:
[----:B------:R-:W-:Y:S05]  /*6150*/  BSYNC B0 ;  /* 0x0000000000007941 */ /* 0x000fea0003800000 */
.L_x_58:
[----:B------:R-:W-:Y:S01]  /*6160*/  BAR.SYNC.DEFER_BLOCKING 0x0 ;  /* 0x0000000000007b1d */ /* 0x000fe20000010000 */
[----:B------:R-:W-:-:S05]  /*6170*/  VIADD R4, R0, 0x8 ;  /* 0x0000000800047836 */ /* 0x000fca0000000000 */
[----:B------:R-:W-:Y:S01]  /*6180*/  ISETP.GE.AND P2, PT, R4, UR7, PT ;  /* 0x0000000704007c0c */ /* 0x000fe2000bf46270 */
[----:B------:R-:W-:Y:S01]  /*6190*/  ULDC.64 UR4, c[0x0][0x2a0] ;  /* 0x0000a80000047ab9 */ /* 0x000fe20000000a00 */
[----:B------:R-:W-:Y:S01]  /*61a0*/  BSSY B0, `(.L_x_60) ;  /* 0x0000016000007945 */ /* 0x000fe20003800000 */
[----:B------:R-:W-:-:S04]  /*61b0*/  IADD3 R14, P3, R98, UR4, RZ ;  /* 0x00000004620e7c10 */ /* 0x000fc8000ff7e0ff */
[----:B------:R-:W-:Y:S01]  /*61c0*/  IADD3.X R15, R99, UR5, RZ, P3, !PT ;  /* 0x00000005630f7c10 */ /* 0x000fe20009ffe4ff */
[----:B------:R-:W-:-:S04]  /*61d0*/  DEPBAR.LE SB5, 0x8 ;  /* 0x0000d2000000791a */ /* 0x000fc80000000000 */
[----:B------:R1:W-:Y:S04]  /*61e0*/  STS.128 [R87], R32 ;  /* 0x0000002057007388 */ /* 0x0003e80000000c00 */
[----:B------:R1:W-:Y:S04]  /*61f0*/  STS.128 [R87+0x40], R28 ;  /* 0x0000401c57007388 */ /* 0x0003e80000000c00 */
[----:B------:R1:W-:Y:S04]  /*6200*/  STS.128 [R87+0x80], R24 ;  /* 0x0000801857007388 */ /* 0x0003e80000000c00 */
[----:B------:R1:W-:Y:S01]  /*6210*/  STS.128 [R87+0xc0], R20 ;  /* 0x0000c01457007388 */ /* 0x0003e20000000c00 */
[----:B------:R-:W-:Y:S06]  /*6220*/  BAR.SYNC.DEFER_BLOCKING 0x0 ;  /* 0x0000000000007b1d */ /* 0x000fec0000010000 */
[----:B------:R1:W1:Y:S04]  /*6230*/  LDS.64 R18, [R84+UR6+0x220] ;  /* 0x0002200654127984 */ /* 0x0002680008000a00 */
[----:B------:R1:W1:Y:S04]  /*6240*/  LDS.64 R16, [R84+UR6+0x320] ;  /* 0x0003200654107984 */ /* 0x0002680008000a00 */
[----:B------:R1:W1:Y:S04]  /*6250*/  LDS.64 R12, [R84+UR6+0x440] ;  /* 0x00044006540c7984 */ /* 0x0002680008000a00 */
[----:B------:R1:W1:Y:S04]  /*6260*/  LDS.64 R10, [R84+UR6+0x540] ;  /* 0x00054006540a7984 */ /* 0x0002680008000a00 */
[----:B------:R1:W1:Y:S04]  /*6270*/  LDS.64 R8, [R84+UR6+0x660] ;  /* 0x0006600654087984 */ /* 0x0002680008000a00 */
[----:B--2---:R2:W1:Y:S01]  /*6280*/  LDS.64 R6, [R84+UR6+0x760] ;  /* 0x0007600654067984 */ /* 0x0044620008000a00 */
[----:B------:R-:W-:Y:S05]  /*6290*/  @P2 BRA `(.L_x_61) ;  /* 0x0000000000182947 */ /* 0x000fea0003800000 */
[----:B-1----:R-:W1:Y:S04]  /*62a0*/  @P0 LDS.64 R20, [R84+UR6] ;  /* 0x0000000654140984 */ /* 0x002e680008000a00 */
[----:B------:R-:W4:Y:S01]  /*62b0*/  LDS.64 R4, [R84+UR6+0x100] ;  /* 0x0001000654047984 */ /* 0x000f220008000a00 */
[-C--:B-1----:R-:W-:Y:S02]  /*62c0*/  @P0 DMUL R20, R20, R88.reuse ;  /* 0x0000005814140228 */ /* 0x082fe40000000000 */
[----:B----4-:R-:W-:-:S05]  /*62d0*/  @P1 DMUL R4, R4, R88 ;  /* 0x0000005804041228 */ /* 0x010fca0000000000 */
[----:B------:R1:W-:Y:S04]  /*62e0*/  @P0 ST.E.64 desc[UR22][R14.64], R20 ;  /* 0x000000140e000985 */ /* 0x0003e8000c101b16 */
[----:B------:R1:W-:Y:S02]  /*62f0*/  @P1 ST.E.64 desc[UR22][R14.64+0x100], R4 ;  /* 0x000100040e001985 */ /* 0x0003e4000c101b16 */
.L_x_61:
[----:B------:R-:W-:Y:S05]  /*6300*/  BSYNC B0 ;  /* 0x0000000000007941 */ /* 0x000fea0003800000 */
.L_x_60:
[----:B-1----:R-:W-:Y:S01]  /*6310*/  VIADD R4, R0, 0x9 ;  /* 0x0000000900047836 */ /* 0x002fe20000000000 */
        /* <DEDUP_REMOVED lines=11> */
.L_x_63:
[----:B------:R-:W-:Y:S05]  /*63d0*/  BSYNC B0 ;  /* 0x0000000000007941 */ /* 0x000fea0003800000 */
.L_x_62:
        /* <DEDUP_REMOVED lines=12> */
.L_x_65:
[----:B------:R-:W-:Y:S05]  /*64a0*/  BSYNC B0 ;  /* 0x0000000000007941 */ /* 0x000fea0003800000 */
.L_x_64:
[----:B-1----:R-:W-:Y:S01]  /*64b0*/  IADD3 R4, R0, 0xb, RZ ;  /* 0x0000000b00047810 */ /* 0x002fe20007ffe0ff */
[----:B------:R-:W-:Y:S03]  /*64c0*/  BSSY B0, `(.L_x_66) ;  /* 0x0000009000007945 */ /* 0x000fe60003800000 */
[----:B------:R-:W-:-:S13]  /*64d0*/  ISETP.GE.AND P2, PT, R4, UR7, PT ;  /* 0x0000000704007c0c */ /* 0x000fda000bf46270 */
[----:B------:R-:W-:Y:S05]  /*64e0*/  @P2 BRA `(.L_x_67) ;  /* 0x0000000000182947 */ /* 0x000fea0003800000 */
[----:B------:R-:W-:Y:S01]  /*64f0*/  IADD3 R4, P2, R16, R2, RZ ;  /* 0x0000000210047210 */ /* 0x000fe20007f5e0ff */
[-C--:B------:R-:W-:Y:S02]  /*6500*/  @P0 DMUL R8, R8, R88.reuse ;  /* 0x0000005808080228 */ /* 0x080fe40000000000 */
[----:B------:R-:W-:Y:S01]  /*6510*/  @P1 DMUL R6, R6, R88 ;  /* 0x0000005806061228 */ /* 0x000fe20000000000 */
[----:B------:R-:W-:-:S05]  /*6520*/  IADD3.X R5, R17, R3, RZ, P2, !PT ;  /* 0x0000000311057210 */ /* 0x000fca00017fe4ff */
[----:B------:R1:W-:Y:S04]  /*6530*/  @P0 ST.E.64 desc[UR22][R4.64], R8 ;  /* 0x0000000804000985 */ /* 0x0003e8000c101b16 */
[----:B------:R1:W-:Y:S02]  /*6540*/  @P1 ST.E.64 desc[UR22][R4.64+0x100], R6 ;  /* 0x0001000604001985 */ /* 0x0003e4000c101b16 */
.L_x_67:
[----:B------:R-:W-:Y:S05]  /*6550*/  BSYNC B0 ;  /* 0x0000000000007941 */ /* 0x000fea0003800000 */
.L_x_66:
[----:B------:R-:W-:Y:S01]  /*6560*/  BAR.SYNC.DEFER_BLOCKING 0x0 ;  /* 0x0000000000007b1d */ /* 0x000fe20000010000 */
[----:B-1----:R-:W-:Y:S01]  /*6570*/  VIADD R4, R0, 0x10 ;  /* 0x0000001000047836 */ /* 0x002fe20000000000 */
[----:B------:R-:W-:-:S04]  /*6580*/  IADD3 R14, P3, R14, UR4, RZ ;  /* 0x000000040e0e7c10 */ /* 0x000fc8000ff7e0ff */
[----:B------:R-:W-:Y:S01]  /*6590*/  ISETP.GE.AND P2, PT, R4, UR7, PT ;  /* 0x0000000704007c0c */ /* 0x000fe2000bf46270 */
[----:B------:R-:W-:Y:S01]  /*65a0*/  BSSY B0, `(.L_x_68) ;  /* 0x0000016000007945 */ /* 0x000fe20003800000 */
[----:B------:R-:W-:Y:S01]  /*65b0*/  IADD3.X R15, R15, UR5, RZ, P3, !PT ;  /* 0x000000050f0f7c10 */ /* 0x000fe20009ffe4ff */
[----:B------:R-:W-:-:S04]  /*65c0*/  DEPBAR.LE SB5, 0x5 ;  /* 0x0000d1400000791a */ /* 0x000fc80000000000 */
[----:B------:R1:W-:Y:S04]  /*65d0*/  STS.128 [R87], R36 ;  /* 0x0000002457007388 */ /* 0x0003e80000000c00 */
[----:B------:R1:W-:Y:S04]  /*65e0*/  STS.128 [R87+0x40], R40 ;  /* 0x0000402857007388 */ /* 0x0003e80000000c00 */
[----:B------:R1:W-:Y:S01]  /*65f0*/  STS.128 [R87+0x80], R44 ;  /* 0x0000802c57007388 */ /* 0x0003e20000000c00 */
[----:B------:R-:W-:-:S04]  /*6600*/  DEPBAR.LE SB5, 0x4 ;  /* 0x0000d1000000791a */ /* 0x000fc80000000000 */
[----:B------:R1:W-:Y:S01]  /*6610*/  STS.128 [R87+0xc0], R48 ;  /* 0x0000c03057007388 */ /* 0x0003e20000000c00 */
[----:B------:R-:W-:Y:S06]  /*6620*/  BAR.SYNC.DEFER_BLOCKING 0x0 ;  /* 0x0000000000007b1d */ /* 0x000fec0000010000 */
[----:B------:R1:W1:Y:S04]  /*6630*/  LDS.64 R18, [R84+UR6+0x220] ;  /* 0x0002200654127984 */ /* 0x0002680008000a00 */
[----:B------:R1:W1:Y:S04]  /*6640*/  LDS.64 R16, [R84+UR6+0x320] ;  /* 0x0003200654107984 */ /* 0x0002680008000a00 */
[----:B------:R1:W1:Y:S04]  /*6650*/  LDS.64 R12, [R84+UR6+0x440] ;  /* 0x00044006540c7984 */ /* 0x0002680008000a00 */
[----:B------:R1:W1:Y:S04]  /*6660*/  LDS.64 R10, [R84+UR6+0x540] ;  /* 0x00054006540a7984 */ /* 0x0002680008000a00 */
[----:B------:R1:W1:Y:S04]  /*6670*/  LDS.64 R8, [R84+UR6+0x660] ;  /* 0x0006600654087984 */ /* 0x0002680008000a00 */
[----:B------:R1:W1:Y:S01]  /*6680*/  LDS.64 R6, [R84+UR6+0x760] ;  /* 0x0007600654067984 */ /* 0x0002620008000a00 */
[----:B------:R-:W-:Y:S05]  /*6690*/  @P2 BRA `(.L_x_69) ;  /* 0x0000000000182947 */ /* 0x000fea0003800000 */
[----:B------:R-:W4:Y:S04]  /*66a0*/  @P0 LDS.64 R20, [R84+UR6] ;  /* 0x0000000654140984 */ /* 0x000f280008000a00 */
[----:B------:R-:W2:Y:S01]  /*66b0*/  LDS.64 R4, [R84+UR6+0x100] ;  /* 0x0001000654047984 */ /* 0x000ea20008000a00 */
[-C--:B----4-:R-:W-:Y:S02]  /*66c0*/  @P0 DMUL R20, R20, R88.reuse ;  /* 0x0000005814140228 */ /* 0x090fe40000000000 */
[----:B--2---:R-:W-:-:S05]  /*66d0*/  @P1 DMUL R4, R4, R88 ;  /* 0x0000005804041228 */ /* 0x004fca0000000000 */
[----:B------:R2:W-:Y:S04]  /*66e0*/  @P0 ST.E.64 desc[UR22][R14.64], R20 ;  /* 0x000000140e000985 */ /* 0x0005e8000c101b16 */
[----:B------:R2:W-:Y:S02]  /*66f0*/  @P1 ST.E.64 desc[UR22][R14.64+0x100], R4 ;  /* 0x000100040e001985 */ /* 0x0005e4000c101b16 */
.L_x_69:
[----:B------:R-:W-:Y:S05]  /*6700*/  BSYNC B0 ;  /* 0x0000000000007941 */ /* 0x000fea0003800000 */
.L_x_68:
[----:B--2---:R-:W-:Y:S01]  /*6710*/  VIADD R4, R0, 0x11 ;  /* 0x0000001100047836 */ /* 0x004fe20000000000 */
[----:B------:R-:W-:Y:S01]  /*6720*/  IADD3 R20, P3, R14, R2, RZ ;  /* 0x000000020e147210 */ /* 0x000fe20007f7e0ff */
[----:B------:R-:W-:Y:S03]  /*6730*/  BSSY B0, `(.L_x_70) ;  /* 0x000000a000007945 */ /* 0x000fe60003800000 */
[----:B------:R-:W-:Y:S01]  /*6740*/  ISETP.GE.AND P2, PT, R4, UR7, PT ;  /* 0x0000000704007c0c */ /* 0x000fe2000bf46270 */
[----:B------:R-:W-:-:S12]  /*6750*/  IMAD.X R21, R15, 0x1, R3, P3 ;  /* 0x000000010f157824 */ /* 0x000fd800018e0603 */
[----:B------:R-:W-:Y:S05]  /*6760*/  @P2 BRA `(.L_x_71) ;  /* 0x0000000000182947 */ /* 0x000fea0003800000 */
[-C--:B-1----:R-:W-:Y:S01]  /*6770*/  @P0 DMUL R18, R18, R88.reuse ;  /* 0x0000005812120228 */ /* 0x082fe20000000000 */
[----:B------:R-:W-:Y:S01]  /*6780*/  @P1 MOV R4, R20 ;  /* 0x0000001400041202 */ /* 0x000fe20000000f00 */
[----:B------:R-:W-:Y:S01]  /*6790*/  @P1 DMUL R16, R16, R88 ;  /* 0x0000005810101228 */ /* 0x000fe20000000000 */
[----:B------:R-:W-:-:S04]  /*67a0*/  @P1 MOV R5, R21 ;  /* 0x0000001500051202 */ /* 0x000fc80000000f00 */
[----:B------:R2:W-:Y:S04]  /*67b0*/  @P0 ST.E.64 desc[UR22][R20.64], R18 ;  /* 0x0000001214000985 */ /* 0x0005e8000c101b16 */
[----:B------:R2:W-:Y:S02]  /*67c0*/  @P1 ST.E.64 desc[UR22][R4.64+0x100], R16 ;  /* 0x0001001004001985 */ /* 0x0005e4000c101b16 */
.L_x_71:
[----:B------:R-:W-:Y:S05]  /*67d0*/  BSYNC B0 ;  /* 0x0000000000007941 */ /* 0x000fea0003800000 */
.L_x_70:
[----:B--2---:R-:W-:Y:S01]  /*67e0*/  VIADD R4, R0, 0x12 ;  /* 0x0000001200047836 */ /* 0x004fe20000000000 */
[----:B-1----:R-:W-:Y:S01]  /*67f0*/  IADD3 R16, P3, R20, R2, RZ ;  /* 0x0000000214107210 */ /* 0x002fe20007f7e0ff */
[----:B------:R-:W-:Y:S03]  /*6800*/  BSSY B0, `(.L_x_72) ;  /* 0x000000a000007945 */ /* 0x000fe60003800000 */
[----:B------:R-:W-:Y:S01]  /*6810*/  ISETP.GE.AND P2, PT, R4, UR7, PT ;  /* 0x0000000704007c0c */ /* 0x000fe2000bf46270 */
[----:B------:R-:W-:-:S12]  /*6820*/  IMAD.X R17, R21, 0x1, R3, P3 ;  /* 0x0000000115117824 */ /* 0x000fd800018e0603 */
[----:B------:R-:W-:Y:S05]  /*6830*/  @P2 BRA `(.L_x_73) ;  /* 0x0000000000182947 */ /* 0x000fea0003800000 */
[C---:B------:R-:W-:Y:S01]  /*6840*/  @P1 LEA R4, P2, R2.reuse, R14, 0x1 ;  /* 0x0000000e02041211 */ /* 0x040fe200078408ff */
[-C--:B------:R-:W-:Y:S02]  /*6850*/  @P0 DMUL R12, R12, R88.reuse ;  /* 0x000000580c0c0228 */ /* 0x080fe40000000000 */
[----:B------:R-:W-:Y:S01]  /*6860*/  @P1 DMUL R10, R10, R88 ;  /* 0x000000580a0a1228 */ /* 0x000fe20000000000 */
[----:B------:R-:W-:-:S04]  /*6870*/  @P1 LEA.HI.X R5, R2, R15, R3, 0x1, P2 ;  /* 0x0000000f02051211 */ /* 0x000fc800010f0c03 */
[----:B------:R1:W-:Y:S04]  /*6880*/  @P0 ST.E.64 desc[UR22][R16.64], R12 ;  /* 0x0000000c10000985 */ /* 0x0003e8000c101b16 */
[----:B------:R1:W-:Y:S02]  /*6890*/  @P1 ST.E.64 desc[UR22][R4.64+0x100], R10 ;  /* 0x0001000a04001985 */ /* 0x0003e4000c101b16 */
.L_x_73:
[----:B------:R-:W-:Y:S05]  /*68a0*/  BSYNC B0 ;  /* 0x0000000000007941 */ /* 0x000fea0003800000 */
.L_x_72:
        /* <DEDUP_REMOVED lines=10> */
.L_x_75:
[----:B------:R-:W-:Y:S05]  /*6950*/  BSYNC B0 ;  /* 0x0000000000007941 */ /* 0x000fea0003800000 */
.L_x_74:
[----:B------:R-:W-:Y:S01]  /*6960*/  BAR.SYNC.DEFER_BLOCKING 0x0 ;  /* 0x0000000000007b1d */ /* 0x000fe20000010000 */
[----:B-1----:R-:W-:Y:S01]  /*6970*/  VIADD R4, R0, 0x18 ;  /* 0x0000001800047836 */ /* 0x002fe20000000000 */
[----:B------:R-:W-:-:S04]  /*6980*/  IADD3 R14, P3, R14, UR4, RZ ;  /* 0x000000040e0e7c10 */ /* 0x000fc8000ff7e0ff */
[----:B------:R-:W-:Y:S01]  /*6990*/  ISETP.GE.AND P2, PT, R4, UR7, PT ;  /* 0x0000000704007c0c */ /* 0x000fe2000bf46270 */
[----:B------:R-:W-:Y:S01]  /*69a0*/  BSSY B0, `(.L_x_76) ;  /* 0x0000014000007945 */ /* 0x000fe20003800000 */
[----:B------:R-:W-:Y:S01]  /*69b0*/  IADD3.X R15, R15, UR5, RZ, P3, !PT ;  /* 0x000000050f0f7c10 */ /* 0x000fe20009ffe4ff */
[----:B-----5:R1:W-:Y:S04]  /*69c0*/  STS.128 [R87], R64 ;  /* 0x0000004057007388 */ /* 0x0203e80000000c00 */
[----:B------:R1:W-:Y:S04]  /*69d0*/  STS.128 [R87+0x40], R60 ;  /* 0x0000403c57007388 */ /* 0x0003e80000000c00 */
[----:B------:R1:W-:Y:S04]  /*69e0*/  STS.128 [R87+0x80], R56 ;  /* 0x0000803857007388 */ /* 0x0003e80000000c00 */
[----:B------:R1:W-:Y:S01]  /*69f0*/  STS.128 [R87+0xc0], R52 ;  /* 0x0000c03457007388 */ /* 0x0003e20000000c00 */
[----:B------:R-:W-:Y:S06]  /*6a00*/  BAR.SYNC.DEFER_BLOCKING 0x0 ;  /* 0x0000000000007b1d */ /* 0x000fec0000010000 */
[----:B------:R1:W2:Y:S04]  /*6a10*/  LDS.64 R12, [R84+UR6+0x220] ;  /* 0x00022006540c7984 */ /* 0x0002a80008000a00 */
[----:B------:R1:W1:Y:S04]  /*6a20*/  LDS.64 R10, [R84+UR6+0x320] ;  /* 0x00032006540a7984 */ /* 0x0002680008000a00 */
[----:B------:R1:W1:Y:S04]  /*6a30*/  LDS.64 R8, [R84+UR6+0x440] ;  /* 0x0004400654087984 */ /* 0x0002680008000a00 */
[----:B------:R1:W1:Y:S04]  /*6a40*/  LDS.64 R6, [R84+UR6+0x540] ;  /* 0x0005400654067984 */ /* 0x0002680008000a00 */
[----:B------:R1:W1:Y:S04]  /*6a50*/  LDS.64 R18, [R84+UR6+0x660] ;  /* 0x0006600654127984 */ /* 0x0002680008000a00 */
[----:B------:R1:W1:Y:S01]  /*6a60*/  LDS.64 R16, [R84+UR6+0x760] ;  /* 0x0007600654107984 */ /* 0x0002620008000a00 */
[----:B------:R-:W-:Y:S05]  /*6a70*/  @P2 BRA `(.L_x_77) ;  /* 0x0000000000182947 */ /* 0x000fea0003800000 */
[----:B------:R-:W4:Y:S04]  /*6a80*/  LDS.64 R4, [R84+UR6] ;  /* 0x0000000654047984 */ /* 0x000f280008000a00 */
[----:B------:R-:W3:Y:S01]  /*6a90*/  LDS.64 R20, [R84+UR6+0x100] ;  /* 0x0001000654147984 */ /* 0x000ee20008000a00 */
[-C--:B----4-:R-:W-:Y:S02]  /*6aa0*/  DMUL R4, R4, R88.reuse ;  /* 0x0000005804047228 */ /* 0x090fe40000000000 */
[----:B---3--:R-:W-:-:S05]  /*6ab0*/  DMUL R20, R20, R88 ;  /* 0x0000005814147228 */ /* 0x008fca0000000000 */
[----:B------:R3:W-:Y:S04]  /*6ac0*/  @P0 ST.E.64 desc[UR22][R14.64], R4 ;  /* 0x000000040e000985 */ /* 0x0007e8000c101b16 */
[----:B------:R3:W-:Y:S02]  /*6ad0*/  @P1 ST.E.64 desc[UR22][R14.64+0x100], R20 ;  /* 0x000100140e001985 */ /* 0x0007e4000c101b16 */
.L_x_77:
[----:B------:R-:W-:Y:S05]  /*6ae0*/  BSYNC B0 ;  /* 0x0000000000007941 */ /* 0x000fea0003800000 */
.L_x_76:
[----:B---3--:R-:W-:Y:S01]  /*6af0*/  VIADD R4, R0, 0x19 ;  /* 0x0000001900047836 */ /* 0x008fe20000000000 */
[----:B------:R-:W-:Y:S01]  /*6b00*/  BSSY B0, `(.L_x_78) ;  /* 0x000000d000007945 */ /* 0x000fe20003800000 */
[-C--:B-1----:R-:W-:Y:S02]  /*6b10*/  DMUL R16, R16, R88.reuse ;  /* 0x0000005810107228 */ /* 0x082fe40000000000 */
[-C--:B------:R-:W-:Y:S01]  /*6b20*/  DMUL R18, R18, R88.reuse ;  /* 0x0000005812127228 */ /* 0x080fe20000000000 */
[----:B------:R-:W-:Y:S01]  /*6b30*/  ISETP.GE.AND P2, PT, R4, UR7, PT ;  /* 0x0000000704007c0c */ /* 0x000fe2000bf46270 */
[-C--:B------:R-:W-:Y:S01]  /*6b40*/  DMUL R4, R10, R88.reuse ;  /* 0x000000580a047228 */ /* 0x080fe20000000000 */
[----:B------:R-:W-:Y:S01]  /*6b50*/  IADD3 R10, P3, R14, R2, RZ ;  /* 0x000000020e0a7210 */ /* 0x000fe20007f7e0ff */
[-C--:B------:R-:W-:Y:S02]  /*6b60*/  DMUL R6, R6, R88.reuse ;  /* 0x0000005806067228 */ /* 0x080fe40000000000 */
[----:B------:R-:W-:-:S02]  /*6b70*/  DMUL R8, R8, R88 ;  /* 0x0000005808087228 */ /* 0x000fc40000000000 */
[----:B--2---:R-:W-:Y:S01]  /*6b80*/  DMUL R12, R12, R88 ;  /* 0x000000580c0c7228 */ /* 0x004fe20000000000 */
[----:B------:R-:W-:-:S05]  /*6b90*/  IMAD.X R11, R15, 0x1, R3, P3 ;  /* 0x000000010f0b7824 */ /* 0x000fca00018e0603 */
[----:B------:R-:W-:Y:S05]  /*6ba0*/  @P2 BRA `(.L_x_79) ;  /* 0x0000000000082947 */ /* 0x000fea0003800000 */
[----:B------:R1:W-:Y:S04]  /*6bb0*/  @P0 ST.E.64 desc[UR22][R10.64], R12 ;  /* 0x0000000c0a000985 */ /* 0x0003e8000c101b16 */
[----:B------:R1:W-:Y:S02]  /*6bc0*/  @P1 ST.E.64 desc[UR22][R10.64+0x100], R4 ;  /* 0x000100040a001985 */ /* 0x0003e4000c101b16 */
.L_x_79:
[----:B------:R-:W-:Y:S05]  /*6bd0*/  BSYNC B0 ;  /* 0x0000000000007941 */ /* 0x000fea0003800000 */
.L_x_78:
[----:B-1----:R-:W-:Y:S01]  /*6be0*/  VIADD R4, R0, 0x1a ;  /* 0x0000001a00047836 */ /* 0x002fe20000000000 */
[----:B------:R-:W-:Y:S01]  /*6bf0*/  IADD3 R10, P3, R10, R2, RZ ;  /* 0x000000020a0a7210 */ /* 0x000fe20007f7e0ff */
[----:B------:R-:W-:Y:S03]  /*6c00*/  BSSY B0, `(.L_x_80) ;  /* 0x0000008000007945 */ /* 0x000fe60003800000 */
[----:B------:R-:W-:Y:S01]  /*6c10*/  ISETP.GE.AND P2, PT, R4, UR7, PT ;  /* 0x0000000704007c0c */ /* 0x000fe2000bf46270 */
[----:B------:R-:W-:-:S12]  /*6c20*/  IMAD.X R11, R11, 0x1, R3, P3 ;  /* 0x000000010b0b7824 */ /* 0x000fd800018e0603 */
[----:B------:R-:W-:Y:S05]  /*6c30*/  @P2 BRA `(.L_x_81) ;  /* 0x0000000000102947 */ /* 0x000fea0003800000 */
[----:B------:R-:W-:Y:S01]  /*6c40*/  @P1 MOV R4, R10 ;  /* 0x0000000a00041202 */ /* 0x000fe20000000f00 */
[----:B------:R1:W-:Y:S01]  /*6c50*/  @P0 ST.E.64 desc[UR22][R10.64], R8 ;  /* 0x000000080a000985 */ /* 0x0003e2000c101b16 */
[----:B------:R-:W-:-:S05]  /*6c60*/  @P1 MOV R5, R11 ;  /* 0x0000000b00051202 */ /* 0x000fca0000000f00 */
[----:B------:R1:W-:Y:S02]  /*6c70*/  @P1 ST.E.64 desc[UR22][R4.64+0x100], R6 ;  /* 0x0001000604001985 */ /* 0x0003e4000c101b16 */
.L_x_81:
[----:B------:R-:W-:Y:S05]  /*6c80*/  BSYNC B0 ;  /* 0x0000000000007941 */ /* 0x000fea0003800000 */
.L_x_80:
[----:B------:R-:W-:Y:S01]  /*6c90*/  VIADD R0, R0, 0x1b ;  /* 0x0000001b00007836 */ /* 0x000fe20000000000 */
[----:B-1----:R-:W-:-:S04]  /*6ca0*/  IADD3 R4, P3, R10, R2, RZ ;  /* 0x000000020a047210 */ /* 0x002fc80007f7e0ff */
[----:B------:R-:W-:Y:S01]  /*6cb0*/  ISETP.GE.AND P2, PT, R0, UR7, PT ;  /* 0x0000000700007c0c */ /* 0x000fe2000bf46270 */
[----:B------:R-:W-:-:S12]  /*6cc0*/  IMAD.X R5, R11, 0x1, R3, P3 ;  /* 0x000000010b057824 */ /* 0x000fd800018e0603 */
[----:B------:R-:W-:Y:S05]  /*6cd0*/  @P2 BRA `(.L_x_51) ;  /* 0x0000000000142947 */ /* 0x000fea0003800000 */
[----:B------:R-:W-:Y:S01]  /*6ce0*/  @P1 IMAD R3, R3, 0x3, RZ ;  /* 0x0000000303031824 */ /* 0x000fe200078e02ff */
[----:B------:R1:W-:Y:S01]  /*6cf0*/  @P0 ST.E.64 desc[UR22][R4.64], R18 ;  /* 0x0000001204000985 */ /* 0x0003e2000c101b16 */
[----:B------:R-:W-:-:S05]  /*6d00*/  @P1 IMAD.WIDE.U32 R14, R2, 0x3, R14 ;  /* 0x00000003020e1825 */ /* 0x000fca00078e000e */
[----:B------:R-:W-:-:S05]  /*6d10*/  @P1 IADD3 R15, R15, R3, RZ ;  /* 0x000000030f0f1210 */ /* 0x000fca0007ffe0ff */
[----:B------:R1:W-:Y:S02]  /*6d20*/  @P1 ST.E.64 desc[UR22][R14.64+0x100], R16 ;  /* 0x000100100e001985 */ /* 0x0003e4000c101b16 */
.L_x_51:
[----:B------:R-:W-:Y:S05]  /*6d30*/  BSYNC B1 ;  /* 0x0000000000017941 */ /* 0x000fea0003800000 */
.L_x_19:
[----:B------:R-:W-:Y:S02]  /*6d40*/  ULDC UR4, c[0x0][0x2f0] ;  /* 0x0000bc0000047ab9 */ /* 0x000fe40000000800 */
[----:B------:R-:W-:-:S13]  /*6d50*/  ISETP.NE.AND P0, PT, RZ, UR4, PT ;  /* 0x00000004ff007c0c */ /* 0x000fda000bf05270 */
[----:B------:R-:W-:Y:S05]  /*6d60*/  @P0 EXIT ;  /* 0x000000000000094d */ /* 0x000fea0003800000 */
[----:B------:R-:W4:Y:S02]  /*6d70*/  LDC R2, c[0x0][0x224] ;  /* 0x00008900ff027b82 */ /* 0x000f240000000800 */
[----:B----4-:R-:W-:-:S13]  /*6d80*/  ISETP.GE.AND P0, PT, R2, 0x2, PT ;  /* 0x000000020200780c */ /* 0x010fda0003f06270 */
[----:B------:R-:W-:Y:S05]  /*6d90*/  @!P0 EXIT ;  /* 0x000000000000894d */ /* 0x000fea0003800000 */
[----:B------:R-:W4:Y:S01]  /*6da0*/  S2R R0, SR_TID.X ;  /* 0x0000000000007919 */ /* 0x000f220000002100 */
[----:B------:R-:W-:-:S06]  /*6db0*/  UIADD3 UR4, UR17, 0x1, URZ ;  /* 0x0000000111047890 */ /* 0x000fcc000fffe03f */
[----:B------:R-:W-:Y:S01]  /*6dc0*/  ISETP.NE.AND P1, PT, R2, UR4, PT ;  /* 0x0000000402007c0c */ /* 0x000fe2000bf25270 */
[----:B------:R-:W-:Y:S01]  /*6dd0*/  IMAD.U32 R2, RZ, RZ, UR4 ;  /* 0x00000004ff027e24 */ /* 0x000fe2000f8e00ff */
[----:B------:R-:W-:Y:S05]  /*6de0*/  WARPSYNC.ALL ;  /* 0x0000000000007948 */ /* 0x000fea0003800000 */
[----:B------:R-:W-:Y:S01]  /*6df0*/  BAR.SYNC.DEFER_BLOCKING 0x0 ;  /* 0x0000000000007b1d */ /* 0x000fe20000010000 */
[----:B------:R-:W-:Y:S02]  /*6e00*/  SEL R2, R2, RZ, P1 ;  /* 0x000000ff02027207 */ /* 0x000fe40000800000 */
[----:B----4-:R-:W-:-:S13]  /*6e10*/  ISETP.GT.AND P0, PT, R0, RZ, PT ;  /* 0x000000ff0000720c */ /* 0x010fda0003f04270 */
[----:B------:R-:W-:Y:S05]  /*6e20*/  @P0 EXIT ;  /* 0x000000000000094d */ /* 0x000fea0003800000 */
[----:B------:R-:W4:Y:S01]  /*6e30*/  S2R R3, SR_CTAID.Y ;  /* 0x0000000000037919 */ /* 0x000f220000002600 */
[----:B------:R-:W2:Y:S01]  /*6e40*/  S2UR UR6, SR_CTAID.X ;  /* 0x00000000000679c3 */ /* 0x000ea20000002500 */
[----:B------:R-:W-:Y:S01]  /*6e50*/  ULDC UR5, c[0x0][0x228] ;  /* 0x00008a0000057ab9 */ /* 0x000fe20000000800 */
[----:B------:R-:W-:Y:S02]  /*6e60*/  UMOV UR4, 0xffffffff ;  /* 0xffffffff00047882 */ /* 0x000fe40000000000 */
[----:B------:R-:W-:-:S04]  /*6e70*/  USHF.L.U32 UR4, UR4, UR5, URZ ;  /* 0x0000000504047299 */ /* 0x000fc8000800063f */
[----:B------:R-:W3:Y:S08]  /*6e80*/  LDC R0, c[0x0][0x21c] ;  /* 0x00008700ff007b82 */ /* 0x000ef00000000800 */
[----:B-1----:R-:W1:Y:S01]  /*6e90*/  LDC.64 R4, c[0x0][0x330] ;  /* 0x0000cc00ff047b82 */ /* 0x002e620000000a00 */
[----:B--2---:R-:W-:Y:S01]  /*6ea0*/  ULOP3.LUT UR4, UR6, UR4, URZ, 0x30, !UPT ;  /* 0x0000000406047292 */ /* 0x004fe2000f8e303f */
[----:B----4-:R-:W-:Y:S01]  /*6eb0*/  SHF.L.U32 R3, R3, UR5, RZ ;  /* 0x0000000503037c19 */ /* 0x010fe200080006ff */
[----:B------:R-:W-:-:S04]  /*6ec0*/  USHF.R.S32.HI UR5, URZ, UR5, UR6 ;  /* 0x000000053f057299 */ /* 0x000fc80008011406 */
[----:B------:R-:W-:-:S05]  /*6ed0*/  IADD3 R3, R3, UR4, RZ ;  /* 0x0000000403037c10 */ /* 0x000fca000fffe0ff */
[----:B---3--:R-:W-:-:S04]  /*6ee0*/  IMAD R3, R3, R0, UR5 ;  /* 0x0000000503037e24 */ /* 0x008fc8000f8e0200 */
[----:B-1----:R-:W-:Y:S01]  /*6ef0*/  IMAD.WIDE R4, R3, 0x4, R4 ;  /* 0x0000000403047825 */ /* 0x002fe200078e0204 */
[----:B------:R-:W-:Y:S01]  /*6f00*/  @!PT LDS RZ, [RZ] ;  /* 0x00000000fffff984 */ /* 0x000fe20000000800 */
[----:B------:R-:W-:Y:S01]  /*6f10*/  @!PT LDS RZ, [RZ] ;  /* 0x00000000fffff984 */ /* 0x000fe20000000800 */
[----:B------:R-:W-:Y:S01]  /*6f20*/  @!PT LDS RZ, [RZ] ;  /* 0x00000000fffff984 */ /* 0x000fe20000000800 */
[----:B------:R-:W-:Y:S01]  /*6f30*/  @!PT LDS RZ, [RZ] ;  /* 0x00000000fffff984 */ /* 0x000fe20000000800 */
[----:B------:R-:W-:Y:S06]  /*6f40*/  MEMBAR.ALL.GPU ;  /* 0x0000000000007992 */ /* 0x000fec000000a000 */
[----:B------:R-:W-:-:S00]  /*6f50*/  ERRBAR ;  /* 0x00000000000079ab */ /* 0x000fc00000000000 */
[----:B------:R-:W-:Y:S06]  /*6f60*/  CGAERRBAR ;  /* 0x00000000000075ab */ /* 0x000fec0000000000 */
[----:B------:R-:W-:Y:S01]  /*6f70*/  STG.E.STRONG.GPU desc[UR22][R4.64], R2 ;  /* 0x0000000204007986 */ /* 0x000fe2000c10f916 */
[----:B------:R-:W-:Y:S05]  /*6f80*/  EXIT ;  /* 0x000000000000794d */ /* 0x000fea0003800000 */
.L_x_82:
[----:B------:R-:W-:-:S00]  /*6f90*/  BRA `(.L_x_82) ;  /* 0xfffffffc00fc7947 */ /* 0x000fc0000383ffff */
[----:B------:R-:W-:-:S00]  /*6fa0*/  NOP ;  /* 0x0000000000007918 */ /* 0x000fc00000000000 */
        /* <DEDUP_REMOVED lines=13> */
.L_x_83:


//--------------------- .nv.shared._ZN7cutlass6KernelINS_4gemm6kernel13TrmmUniversalINS1_11threadblock13MmaMultistageINS1_9GemmShapeILi128ELi64ELi16EEENS_9transform11threadblock44PredicatedTileAccessIteratorTriangularMatrixINS_11MatrixShapeILi128ELi16EEEdNS_6layout8RowMajorELi1ENS8_29PitchLinearWarpRakedThreadMapINS_16PitchLinearShapeILi16ELi128EEELi256ENSG_ILi16ELi2EEELi1EEELNS_8SideModeE1ELNS_8FillModeE0ELNS_8DiagTypeE3ENS_5ArrayIdLi1ELb1EEEEENS9_25RegularTileAccessIteratorISC_dNSD_40RowMajorTensorOpMultiplicand64bCrosswiseELi1ESJ_Li8EEELNS_4arch14CacheOperation4KindE0ENSA_INSB_ILi16ELi64EEEdSE_Li0ENS8_31PitchLinearWarpStripedThreadMapINSG_ILi64ELi16EEELi256ESI_Li1EEELSK_1ELSL_1ELSM_0ESO_EENSQ_ISW_dNSD_40RowMajorTensorOpMultiplicandCongruous64bELi0ESZ_Li8EEELSV_0EdSE_NS4_9MmaPolicyINS1_4warp11MmaTensorOpINS6_ILi32ELi32ELi16EEEdSR_dS11_dSE_NS14_17MmaTensorOpPolicyINST_3MmaINS6_ILi8ELi8ELi4EEELi32EdSE_dNSD_11ColumnMajorEdSE_NST_13OpMultiplyAddEEENSB_ILi1ELi1EEEEELi1ELb0EbEENSB_ILi0ELi0EEES1G_Li1EEELi3ELNS1_23SharedMemoryClearOptionE1EbEENS_8epilogue11threadblock8EpilogueIS7_S1F_Li1ENS1L_22PredicatedTileIteratorINS1L_26OutputTileOptimalThreadMapINS1L_15OutputTileShapeILi64ELi8ELi4ELi1ELi1EEENS1P_ILi1ELi4ELi1ELi1ELi4EEELi256ELi1ELi64EEEdLb0ENSD_9NoPermuteELb1EEENS1K_4warp24FragmentIteratorTensorOpIS16_S19_dNSN_IdLi2ELb1EEESE_EENS1V_20TileIteratorTensorOpIS16_S19_dSE_EENS1L_18SharedLoadIteratorINS1S_18CompactedThreadMapEdLi8EEENS1K_6thread17LinearCombinationIdLi1EddLNS24_9ScaleType4KindE0ELNS_15FloatRoundStyleE2EdEENSB_ILi0ELi4EEELi1ELi1EEENS4_30GemmIdentityThreadblockSwizzleILi1EEELSK_1ELSL_1ELSM_0EEEEEvNT_6ParamsE --------------------------
	.section	.nv.shared._ZN7cutlass6KernelINS_4gemm6kernel13TrmmUniversalINS1_11threadblock13MmaMultistageINS1_9GemmShapeILi128ELi64ELi16EEENS_9transform11threadblock44PredicatedTileAccessIteratorTriangularMatrixINS_11MatrixShapeILi128ELi16EEEdNS_6layout8RowMajorELi1ENS8_29PitchLinearWarpRakedThreadMapINS_16PitchLinearShapeILi16ELi128EEELi256ENSG_ILi16ELi2EEELi1EEELNS_8SideModeE1ELNS_8FillModeE0ELNS_8DiagTypeE3ENS_5ArrayIdLi1ELb1EEEEENS9_25RegularTileAccessIteratorISC_dNSD_40RowMajorTensorOpMultiplicand64bCrosswiseELi1ESJ_Li8EEELNS_4arch14CacheOperation4KindE0ENSA_INSB_ILi16ELi64EEEdSE_Li0ENS8_31PitchLinearWarpStripedThreadMapINSG_ILi64ELi16EEELi256ESI_Li1EEELSK_1ELSL_1ELSM_0ESO_EENSQ_ISW_dNSD_40RowMajorTensorOpMultiplicandCongruous64bELi0ESZ_Li8EEELSV_0EdSE_NS4_9MmaPolicyINS1_4warp11MmaTensorOpINS6_ILi32ELi32ELi16EEEdSR_dS11_dSE_NS14_17MmaTensorOpPolicyINST_3MmaINS6_ILi8ELi8ELi4EEELi32EdSE_dNSD_11ColumnMajorEdSE_NST_13OpMultiplyAddEEENSB_ILi1ELi1EEEEELi1ELb0EbEENSB_ILi0ELi0EEES1G_Li1EEELi3ELNS1_23SharedMemoryClearOptionE1EbEENS_8epilogue11threadblock8EpilogueIS7_S1F_Li1ENS1L_22PredicatedTileIteratorINS1L_26OutputTileOptimalThreadMapINS1L_15OutputTileShapeILi64ELi8ELi4ELi1ELi1EEENS1P_ILi1ELi4ELi1ELi1ELi4EEELi256ELi1ELi64EEEdLb0ENSD_9NoPermuteELb1EEENS1K_4warp24FragmentIteratorTensorOpIS16_S19_dNSN_IdLi2ELb1EEESE_EENS1V_20TileIteratorTensorOpIS16_S19_dSE_EENS1L_18SharedLoadIteratorINS1S_18CompactedThreadMapEdLi8EEENS1K_6thread17LinearCombinationIdLi1EddLNS24_9ScaleType4KindE0ELNS_15FloatRoundStyleE2EdEENSB_ILi0ELi4EEELi1ELi1EEENS4_30GemmIdentityThreadblockSwizzleILi1EEELSK_1ELSL_1ELSM_0EEEEEvNT_6ParamsE,"aw",@nobits
	.sectionflags	@""
	.align	16
	.zero		1024


//--------------------- .nv.shared.reserved.0     --------------------------
	.section	.nv.shared.reserved.0,"aw",@nobits
	.weak		__nv_reservedSMEM_offset_0_alias
	.size		__nv_reservedSMEM_offset_0_alias, 0, 0
	.other		__nv_reservedSMEM_offset_0_alias,@"STO_CUDA_RESERVED_SHARED STV_DEFAULT"
__nv_reservedSMEM_offset_0_alias:
	.zero		0


//--------------------- .nv.global                --------------------------
	.section	.nv.global,"aw",@nobits
.nv.global:
	.type		_ZN39_INTERNAL_b7b8530c_4_k_cu_afd39ddd_30664cute1_E,@object
	.size		_ZN39_INTERNAL_b7b8530c_4_k_cu_afd39ddd_30664cute1_E,(_ZN39_INTERNAL_b7b8530c_4_k_cu_afd39ddd_30664cuda3std3__45__cpo6cbeginE - _ZN39_INTERNAL_b7b8530c_4_k_cu_afd39ddd_30664cute1_E)
_ZN39_INTERNAL_b7b8530c_4_k_cu_afd39ddd_30664cute1_E:
	.zero		1
	.type		_ZN39_INTERNAL_b7b8530c_4_k_cu_afd39ddd_30664cuda3std3__45__cpo6cbeginE,@object
	.size		_ZN39_INTERNAL_b7b8530c_4_k_cu_afd39ddd_30664cuda3std3__45__cpo6cbeginE,(_ZN39_INTERNAL_b7b8530c_4_k_cu_afd39ddd_30664cuda3std3__48in_placeE - _ZN39_INTERNAL_b7b8530c_4_k_cu_afd39ddd_30664cuda3std3__45__cpo6cbeginE)
_ZN39_INTERNAL_b7b8530c_4_k_cu_afd39ddd_30664cuda3std3__45__cpo6cbeginE:
	.zero		1
	.type		_ZN39_INTERNAL_b7b8530c_4_k_cu_afd39ddd_30664cuda3std3__48in_placeE,@object
	.size		_ZN39_INTERNAL_b7b8530c_4_k_cu_afd39ddd_30664cuda3std3__48in_placeE,(_ZN39_INTERNAL_b7b8530c_4_k_cu_afd39ddd_30664cuda3std6ranges3__45__cpo9iter_moveE - _ZN39_INTERNAL_b7b8530c_4_k_cu_afd39ddd_30664cuda3std3__48in_placeE)
_ZN39_INTERNAL_b7b8530c_4_k_cu_afd39ddd_30664cuda3std3__48in_placeE:
	.zero		1
	.type		_ZN39_INTERNAL_b7b8530c_4_k_cu_afd39ddd_30664cuda3std6ranges3__45__cpo9iter_moveE,@object
	.size		_ZN39_INTERNAL_b7b8530c_4_k_cu_afd39ddd_30664cuda3std6ranges3__45__cpo9iter_moveE,(_ZN39_INTERNAL_b7b8530c_4_k_cu_afd39ddd_30664cuda3std3__45__cpo5beginE - _ZN39_INTERNAL_b7b8530c_4_k_cu_afd39ddd_30664cuda3std6ranges3__45__cpo9iter_moveE)
_ZN39_INTERNAL_b7b8530c_4_k_cu_afd39ddd_30664cuda3std6ranges3__45__cpo9iter_moveE:
	.zero		1
	.type		_ZN39_INTERNAL_b7b8530c_4_k_cu_afd39ddd_30664cuda3std3__45__cpo5beginE,@object
	.size		_ZN39_INTERNAL_b7b8530c_4_k_cu_afd39ddd_30664cuda3std3__45__cpo5beginE,(_ZN39_INTERNAL_b7b8530c_4_k_cu_afd39ddd_30664cuda3std3__441_GLOBAL__N__b7b8530c_4_k_cu_afd39ddd_30666ignoreE - _ZN39_INTERNAL_b7b8530c_4_k_cu_afd39ddd_30664cuda3std3__45__cpo5beginE)
_ZN39_INTERNAL_b7b8530c_4_k_cu_afd39ddd_30664cuda3std3__45__cpo5beginE:
	.zero		1
	.type		_ZN39_INTERNAL_b7b8530c_4_k_cu_afd39ddd_30664cuda3std3__441_GLOBAL__N__b7b8530c_4_k_cu_afd39ddd_30666ignoreE,@object
	.size		_ZN39_INTERNAL_b7b8530c_4_k_cu_afd39ddd_30664cuda3std3__441_GLOBAL__N__b7b8530c_4_k_cu_afd39ddd_30666ignoreE,(_ZN39_INTERNAL_b7b8530c_4_k_cu_afd39ddd_30664cute7productE - _ZN39_INTERNAL_b7b8530c_4_k_cu_afd39ddd_30664cuda3std3__441_GLOBAL__N__b7b8530c_4_k_cu_afd39ddd_30666ignoreE)
_ZN39_INTERNAL_b7b8530c_4_k_cu_afd39ddd_30664cuda3std3__441_GLOBAL__N__b7b8530c_4_k_cu_afd39ddd_30666ignoreE:
	.zero		1
	.type		_ZN39_INTERNAL_b7b8530c_4_k_cu_afd39ddd_30664cute7productE,@object
	.size		_ZN39_INTERNAL_b7b8530c_4_k_cu_afd39ddd_30664cute7productE,(_ZN39_INTERNAL_b7b8530c_4_k_cu_afd39ddd_30664cuda3std3__45__cpo3endE - _ZN39_INTERNAL_b7b8530c_4_k_cu_afd39ddd_30664cute7productE)
_ZN39_INTERNAL_b7b8530c_4_k_cu_afd39ddd_30664cute7productE:
	.zero		1
	.type		_ZN39_INTERNAL_b7b8530c_4_k_cu_afd39ddd_30664cuda3std3__45__cpo3endE,@object
	.size		_ZN39_INTERNAL_b7b8530c_4_k_cu_afd39ddd_30664cuda3std3__45__cpo3endE,(_ZN39_INTERNAL_b7b8530c_4_k_cu_afd39ddd_30664cuda3std3__419piecewise_constructE - _ZN39_INTERNAL_b7b8530c_4_k_cu_afd39ddd_30664cuda3std3__45__cpo3endE)
_ZN39_INTERNAL_b7b8530c_4_k_cu_afd39ddd_30664cuda3std3__45__cpo3endE:
	.zero		1
	.type		_ZN39_INTERNAL_b7b8530c_4_k_cu_afd39ddd_30664cuda3std3__419piecewise_constructE,@object
	.size		_ZN39_INTERNAL_b7b8530c_4_k_cu_afd39ddd_30664cuda3std3__419piecewise_constructE,(_ZN39_INTERNAL_b7b8530c_4_k_cu_afd39ddd_30664cuda3std3__45__cpo4cendE - _ZN39_INTERNAL_b7b8530c_4_k_cu_afd39ddd_30664cuda3std3__419piecewise_constructE)
_ZN39_INTERNAL_b7b8530c_4_k_cu_afd39ddd_30664cuda3std3__419piecewise_constructE:
	.zero		1
	.type		_ZN39_INTERNAL_b7b8530c_4_k_cu_afd39ddd_30664cuda3std3__45__cpo4cendE,@object
	.size		_ZN39_INTERNAL_b7b8530c_4_k_cu_afd39ddd_30664cuda3std3__45__cpo4cendE,(_ZN39_INTERNAL_b7b8530c_4_k_cu_afd39ddd_30664cuda3std6ranges3__45__cpo4swapE - _ZN39_INTERNAL_b7b8530c_4_k_cu_afd39ddd_30664cuda3std3__45__cpo4cendE)
_ZN39_INTERNAL_b7b8530c_4_k_cu_afd39ddd_30664cuda3std3__45__cpo4cendE:
	.zero		1
	.type		_ZN39_INTERNAL_b7b8530c_4_k_cu_afd39ddd_30664cuda3std6ranges3__45__cpo4swapE,@object
	.size		_ZN39_INTERNAL_b7b8530c_4_k_cu_afd39ddd_30664cuda3std6ranges3__45__cpo4swapE,(.L_7 - _ZN39_INTERNAL_b7b8530c_4_k_cu_afd39ddd_30664cuda3std6ranges3__45__cpo4swapE)
_ZN39_INTERNAL_b7b8530c_4_k_cu_afd39ddd_30664cuda3std6ranges3__45__cpo4swapE:
	.zero		1
.L_7:


//--------------------- .nv.constant0._ZN7cutlass6KernelINS_4gemm6kernel13TrmmUniversalINS1_11threadblock13MmaMultistageINS1_9GemmShapeILi128ELi64ELi16EEENS_9transform11threadblock44PredicatedTileAccessIteratorTriangularMatrixINS_11MatrixShapeILi128ELi16EEEdNS_6layout8RowMajorELi1ENS8_29PitchLinearWarpRakedThreadMapINS_16PitchLinearShapeILi16ELi128EEELi256ENSG_ILi16ELi2EEELi1EEELNS_8SideModeE1ELNS_8FillModeE0ELNS_8DiagTypeE3ENS_5ArrayIdLi1ELb1EEEEENS9_25RegularTileAccessIteratorISC_dNSD_40RowMajorTensorOpMultiplicand64bCrosswiseELi1ESJ_Li8EEELNS_4arch14CacheOperation4KindE0ENSA_INSB_ILi16ELi64EEEdSE_Li0ENS8_31PitchLinearWarpStripedThreadMapINSG_ILi64ELi16EEELi256ESI_Li1EEELSK_1ELSL_1ELSM_0ESO_EENSQ_ISW_dNSD_40RowMajorTensorOpMultiplicandCongruous64bELi0ESZ_Li8EEELSV_0EdSE_NS4_9MmaPolicyINS1_4warp11MmaTensorOpINS6_ILi32ELi32ELi16EEEdSR_dS11_dSE_NS14_17MmaTensorOpPolicyINST_3MmaINS6_ILi8ELi8ELi4EEELi32EdSE_dNSD_11ColumnMajorEdSE_NST_13OpMultiplyAddEEENSB_ILi1ELi1EEEEELi1ELb0EbEENSB_ILi0ELi0EEES1G_Li1EEELi3ELNS1_23SharedMemoryClearOptionE1EbEENS_8epilogue11threadblock8EpilogueIS7_S1F_Li1ENS1L_22PredicatedTileIteratorINS1L_26OutputTileOptimalThreadMapINS1L_15OutputTileShapeILi64ELi8ELi4ELi1ELi1EEENS1P_ILi1ELi4ELi1ELi1ELi4EEELi256ELi1ELi64EEEdLb0ENSD_9NoPermuteELb1EEENS1K_4warp24FragmentIteratorTensorOpIS16_S19_dNSN_IdLi2ELb1EEESE_EENS1V_20TileIteratorTensorOpIS16_S19_dSE_EENS1L_18SharedLoadIteratorINS1S_18CompactedThreadMapEdLi8EEENS1K_6thread17LinearCombinationIdLi1EddLNS24_9ScaleType4KindE0ELNS_15FloatRoundStyleE2EdEENSB_ILi0ELi4EEELi1ELi1EEENS4_30GemmIdentityThreadblockSwizzleILi1EEELSK_1ELSL_1ELSM_0EEEEEvNT_6ParamsE --------------------------
	.section	.nv.constant0._ZN7cutlass6KernelINS_4gemm6kernel13TrmmUniversalINS1_11threadblock13MmaMultistageINS1_9GemmShapeILi128ELi64ELi16EEENS_9transform11threadblock44PredicatedTileAccessIteratorTriangularMatrixINS_11MatrixShapeILi128ELi16EEEdNS_6layout8RowMajorELi1ENS8_29PitchLinearWarpRakedThreadMapINS_16PitchLinearShapeILi16ELi128EEELi256ENSG_ILi16ELi2EEELi1EEELNS_8SideModeE1ELNS_8FillModeE0ELNS_8DiagTypeE3ENS_5ArrayIdLi1ELb1EEEEENS9_25RegularTileAccessIteratorISC_dNSD_40RowMajorTensorOpMultiplicand64bCrosswiseELi1ESJ_Li8EEELNS_4arch14CacheOperation4KindE0ENSA_INSB_ILi16ELi64EEEdSE_Li0ENS8_31PitchLinearWarpStripedThreadMapINSG_ILi64ELi16EEELi256ESI_Li1EEELSK_1ELSL_1ELSM_0ESO_EENSQ_ISW_dNSD_40RowMajorTensorOpMultiplicandCongruous64bELi0ESZ_Li8EEELSV_0EdSE_NS4_9MmaPolicyINS1_4warp11MmaTensorOpINS6_ILi32ELi32ELi16EEEdSR_dS11_dSE_NS14_17MmaTensorOpPolicyINST_3MmaINS6_ILi8ELi8ELi4EEELi32EdSE_dNSD_11ColumnMajorEdSE_NST_13OpMultiplyAddEEENSB_ILi1ELi1EEEEELi1ELb0EbEENSB_ILi0ELi0EEES1G_Li1EEELi3ELNS1_23SharedMemoryClearOptionE1EbEENS_8epilogue11threadblock8EpilogueIS7_S1F_Li1ENS1L_22PredicatedTileIteratorINS1L_26OutputTileOptimalThreadMapINS1L_15OutputTileShapeILi64ELi8ELi4ELi1ELi1EEENS1P_ILi1ELi4ELi1ELi1ELi4EEELi256ELi1ELi64EEEdLb0ENSD_9NoPermuteELb1EEENS1K_4warp24FragmentIteratorTensorOpIS16_S19_dNSN_IdLi2ELb1EEESE_EENS1V_20TileIteratorTensorOpIS16_S19_dSE_EENS1L_18SharedLoadIteratorINS1S_18CompactedThreadMapEdLi8EEENS1K_6thread17LinearCombinationIdLi1EddLNS24_9ScaleType4KindE0ELNS_15FloatRoundStyleE2EdEENSB_ILi0ELi4EEELi1ELi1EEENS4_30GemmIdentityThreadblockSwizzleILi1EEELSK_1ELSL_1ELSM_0EEEEEvNT_6ParamsE,"a",@progbits
	.sectionflags	@""
	.align	4
.nv.constant0._ZN7cutlass6KernelINS_4gemm6kernel13TrmmUniversalINS1_11threadblock13MmaMultistageINS1_9GemmShapeILi128ELi64ELi16EEENS_9transform11threadblock44PredicatedTileAccessIteratorTriangularMatrixINS_11MatrixShapeILi128ELi16EEEdNS_6layout8RowMajorELi1ENS8_29PitchLinearWarpRakedThreadMapINS_16PitchLinearShapeILi16ELi128EEELi256ENSG_ILi16ELi2EEELi1EEELNS_8SideModeE1ELNS_8FillModeE0ELNS_8DiagTypeE3ENS_5ArrayIdLi1ELb1EEEEENS9_25RegularTileAccessIteratorISC_dNSD_40RowMajorTensorOpMultiplicand64bCrosswiseELi1ESJ_Li8EEELNS_4arch14CacheOperation4KindE0ENSA_INSB_ILi16ELi64EEEdSE_Li0ENS8_31PitchLinearWarpStripedThreadMapINSG_ILi64ELi16EEELi256ESI_Li1EEELSK_1ELSL_1ELSM_0ESO_EENSQ_ISW_dNSD_40RowMajorTensorOpMultiplicandCongruous64bELi0ESZ_Li8EEELSV_0EdSE_NS4_9MmaPolicyINS1_4warp11MmaTensorOpINS6_ILi32ELi32ELi16EEEdSR_dS11_dSE_NS14_17MmaTensorOpPolicyINST_3MmaINS6_ILi8ELi8ELi4EEELi32EdSE_dNSD_11ColumnMajorEdSE_NST_13OpMultiplyAddEEENSB_ILi1ELi1EEEEELi1ELb0EbEENSB_ILi0ELi0EEES1G_Li1EEELi3ELNS1_23SharedMemoryClearOptionE1EbEENS_8epilogue11threadblock8EpilogueIS7_S1F_Li1ENS1L_22PredicatedTileIteratorINS1L_26OutputTileOptimalThreadMapINS1L_15OutputTileShapeILi64ELi8ELi4ELi1ELi1EEENS1P_ILi1ELi4ELi1ELi1ELi4EEELi256ELi1ELi64EEEdLb0ENSD_9NoPermuteELb1EEENS1K_4warp24FragmentIteratorTensorOpIS16_S19_dNSN_IdLi2ELb1EEESE_EENS1V_20TileIteratorTensorOpIS16_S19_dSE_EENS1L_18SharedLoadIteratorINS1S_18CompactedThreadMapEdLi8EEENS1K_6thread17LinearCombinationIdLi1EddLNS24_9ScaleType4KindE0ELNS_15FloatRoundStyleE2EdEENSB_ILi0ELi4EEELi1ELi1EEENS4_30GemmIdentityThreadblockSwizzleILi1EEELSK_1ELSL_1ELSM_0EEEEEvNT_6ParamsE:
	.zero		824


//--------------------- SYMBOLS --------------------------

	.type		.nv.reservedSmem.offset0,@object
	.size		.nv.reservedSmem.offset0,0x4
